	.target	sm_90a

	.elftype	@"ET_EXEC"


//--------------------- .note.nv.tkinfo           --------------------------
	.section	.note.nv.tkinfo,"",@"SHT_NOTE"
	.sectionflags	@"SHF_NOTE_NV_TKINFO"
	.tkinfo
        /*0018*/ 	.word	0x00000002
        /*0030*/ 	.string	""
        /*0030*/ 	.string	"ptxas"
        /*0030*/ 	.string	"Cuda compilation tools, release 13.0, V13.0.88"
        /*0030*/ 	.string	"Build cuda_13.0.r13.0/compiler.36424714_0"
        /*0030*/ 	.string	"-arch sm_90a -m 64 "



//--------------------- .note.nv.cuinfo           --------------------------
	.section	.note.nv.cuinfo,"",@"SHT_NOTE"
	.sectionflags	@"SHF_NOTE_NV_CUINFO"
        /*0018*/ 	.short	0x0002
        /*001a*/ 	.short	0x005a
        /*001c*/ 	.short	0x0082
	.zero		2


//--------------------- .nv.info                  --------------------------
	.section	.nv.info,"",@"SHT_CUDA_INFO"
	.align	4


	//----- nvinfo : EIATTR_REGCOUNT
	.align		4
        /*0000*/ 	.byte	0x04, 0x2f
        /*0002*/ 	.short	(.L_15 - .L_14)
	.align		4
.L_14:
        /*0004*/ 	.word	index@(_ZN7cutlass13device_kernelINS_4gemm6kernel13GemmUniversalIN4cute5tupleIJiiiiEEENS1_10collective13CollectiveMmaINS1_34MainloopSm90TmaGmmaWarpSpecializedILi28ENS5_IJNS4_1CILi1EEESB_SB_EEENS1_35KernelTmaWarpSpecializedCooperativeEEENS5_IJNSA_ILi192EEENSA_ILi64EEENSA_ILi32EEEEEEaNS5_IJlSB_lEEEaSJ_NS4_8TiledMMAINS4_8MMA_AtomIJNS4_4SM904GMMA26MMA_64x64x32_S32S8S8_SS_TNEEEENS4_6LayoutINS5_IJNSA_ILi2EEESB_SB_EEENS5_IJSB_NSA_ILi0EEEST_EEEEENS5_IJNS4_10UnderscoreESW_SW_EEEEENS4_13SM90_TMA_LOADENS4_14ComposedLayoutINS4_7SwizzleILi1ELi4ELi3EEENS4_18smem_ptr_flag_bitsILi8EEENSQ_INS5_IJNSA_ILi8EEESH_EEENS5_IJSH_SB_EEEEEEEvNS4_8identityESZ_S19_vS1A_EENS_8epilogue10collective6detail29Sm90TmaWarpSpecializedAdapterINS1D_15DefaultEpilogueIaSJ_SJ_NS1C_6thread17LinearCombinationIaLi1EiiLNS1H_9ScaleType4KindE0ELNS_15FloatRoundStyleE2EaEENS1_15EpilogueDefaultEEEEEvvEEEEvNT_6ParamsE)
        /*0008*/ 	.word	0x000000a8


	//----- nvinfo : EIATTR_FRAME_SIZE
	.align		4
.L_15:
        /*000c*/ 	.byte	0x04, 0x11
        /*000e*/ 	.short	(.L_17 - .L_16)
	.align		4
.L_16:
        /*0010*/ 	.word	index@(_ZN7cutlass13device_kernelINS_4gemm6kernel13GemmUniversalIN4cute5tupleIJiiiiEEENS1_10collective13CollectiveMmaINS1_34MainloopSm90TmaGmmaWarpSpecializedILi28ENS5_IJNS4_1CILi1EEESB_SB_EEENS1_35KernelTmaWarpSpecializedCooperativeEEENS5_IJNSA_ILi192EEENSA_ILi64EEENSA_ILi32EEEEEEaNS5_IJlSB_lEEEaSJ_NS4_8TiledMMAINS4_8MMA_AtomIJNS4_4SM904GMMA26MMA_64x64x32_S32S8S8_SS_TNEEEENS4_6LayoutINS5_IJNSA_ILi2EEESB_SB_EEENS5_IJSB_NSA_ILi0EEEST_EEEEENS5_IJNS4_10UnderscoreESW_SW_EEEEENS4_13SM90_TMA_LOADENS4_14ComposedLayoutINS4_7SwizzleILi1ELi4ELi3EEENS4_18smem_ptr_flag_bitsILi8EEENSQ_INS5_IJNSA_ILi8EEESH_EEENS5_IJSH_SB_EEEEEEEvNS4_8identityESZ_S19_vS1A_EENS_8epilogue10collective6detail29Sm90TmaWarpSpecializedAdapterINS1D_15DefaultEpilogueIaSJ_SJ_NS1C_6thread17LinearCombinationIaLi1EiiLNS1H_9ScaleType4KindE0ELNS_15FloatRoundStyleE2EaEENS1_15EpilogueDefaultEEEEEvvEEEEvNT_6ParamsE)
        /*0014*/ 	.word	0x00000000


	//----- nvinfo : EIATTR_MIN_STACK_SIZE
	.align		4
.L_17:
        /*0018*/ 	.byte	0x04, 0x12
        /*001a*/ 	.short	(.L_19 - .L_18)
	.align		4
.L_18:
        /*001c*/ 	.word	index@(_ZN7cutlass13device_kernelINS_4gemm6kernel13GemmUniversalIN4cute5tupleIJiiiiEEENS1_10collective13CollectiveMmaINS1_34MainloopSm90TmaGmmaWarpSpecializedILi28ENS5_IJNS4_1CILi1EEESB_SB_EEENS1_35KernelTmaWarpSpecializedCooperativeEEENS5_IJNSA_ILi192EEENSA_ILi64EEENSA_ILi32EEEEEEaNS5_IJlSB_lEEEaSJ_NS4_8TiledMMAINS4_8MMA_AtomIJNS4_4SM904GMMA26MMA_64x64x32_S32S8S8_SS_TNEEEENS4_6LayoutINS5_IJNSA_ILi2EEESB_SB_EEENS5_IJSB_NSA_ILi0EEEST_EEEEENS5_IJNS4_10UnderscoreESW_SW_EEEEENS4_13SM90_TMA_LOADENS4_14ComposedLayoutINS4_7SwizzleILi1ELi4ELi3EEENS4_18smem_ptr_flag_bitsILi8EEENSQ_INS5_IJNSA_ILi8EEESH_EEENS5_IJSH_SB_EEEEEEEvNS4_8identityESZ_S19_vS1A_EENS_8epilogue10collective6detail29Sm90TmaWarpSpecializedAdapterINS1D_15DefaultEpilogueIaSJ_SJ_NS1C_6thread17LinearCombinationIaLi1EiiLNS1H_9ScaleType4KindE0ELNS_15FloatRoundStyleE2EaEENS1_15EpilogueDefaultEEEEEvvEEEEvNT_6ParamsE)
        /*0020*/ 	.word	0x00000000
.L_19:


//--------------------- .nv.compat                --------------------------
	.section	.nv.compat,"",@"SHT_CUDA_COMPAT_INFO"
	.align	4
        /*0000*/ 	.byte	0x02, 0x09, 0x01, 0x00, 0x02, 0x02, 0x04, 0x00, 0x02, 0x05, 0x05, 0x00, 0x03, 0x07, 0x01, 0x01
        /*0010*/ 	.byte	0x02, 0x03, 0x01, 0x00, 0x02, 0x06, 0x01, 0x00, 0x04, 0x0b, 0x08, 0x00, 0x00, 0x00, 0x00, 0x00
        /*0020*/ 	.byte	0x00, 0x00, 0x00, 0x00


//--------------------- .nv.info._ZN7cutlass13device_kernelINS_4gemm6kernel13GemmUniversalIN4cute5tupleIJiiiiEEENS1_10collective13CollectiveMmaINS1_34MainloopSm90TmaGmmaWarpSpecializedILi28ENS5_IJNS4_1CILi1EEESB_SB_EEENS1_35KernelTmaWarpSpecializedCooperativeEEENS5_IJNSA_ILi192EEENSA_ILi64EEENSA_ILi32EEEEEEaNS5_IJlSB_lEEEaSJ_NS4_8TiledMMAINS4_8MMA_AtomIJNS4_4SM904GMMA26MMA_64x64x32_S32S8S8_SS_TNEEEENS4_6LayoutINS5_IJNSA_ILi2EEESB_SB_EEENS5_IJSB_NSA_ILi0EEEST_EEEEENS5_IJNS4_10UnderscoreESW_SW_EEEEENS4_13SM90_TMA_LOADENS4_14ComposedLayoutINS4_7SwizzleILi1ELi4ELi3EEENS4_18smem_ptr_flag_bitsILi8EEENSQ_INS5_IJNSA_ILi8EEESH_EEENS5_IJSH_SB_EEEEEEEvNS4_8identityESZ_S19_vS1A_EENS_8epilogue10collective6detail29Sm90TmaWarpSpecializedAdapterINS1D_15DefaultEpilogueIaSJ_SJ_NS1C_6thread17LinearCombinationIaLi1EiiLNS1H_9ScaleType4KindE0ELNS_15FloatRoundStyleE2EaEENS1_15EpilogueDefaultEEEEEvvEEEEvNT_6ParamsE --------------------------
	.section	.nv.info._ZN7cutlass13device_kernelINS_4gemm6kernel13GemmUniversalIN4cute5tupleIJiiiiEEENS1_10collective13CollectiveMmaINS1_34MainloopSm90TmaGmmaWarpSpecializedILi28ENS5_IJNS4_1CILi1EEESB_SB_EEENS1_35KernelTmaWarpSpecializedCooperativeEEENS5_IJNSA_ILi192EEENSA_ILi64EEENSA_ILi32EEEEEEaNS5_IJlSB_lEEEaSJ_NS4_8TiledMMAINS4_8MMA_AtomIJNS4_4SM904GMMA26MMA_64x64x32_S32S8S8_SS_TNEEEENS4_6LayoutINS5_IJNSA_ILi2EEESB_SB_EEENS5_IJSB_NSA_ILi0EEEST_EEEEENS5_IJNS4_10UnderscoreESW_SW_EEEEENS4_13SM90_TMA_LOADENS4_14ComposedLayoutINS4_7SwizzleILi1ELi4ELi3EEENS4_18smem_ptr_flag_bitsILi8EEENSQ_INS5_IJNSA_ILi8EEESH_EEENS5_IJSH_SB_EEEEEEEvNS4_8identityESZ_S19_vS1A_EENS_8epilogue10collective6detail29Sm90TmaWarpSpecializedAdapterINS1D_15DefaultEpilogueIaSJ_SJ_NS1C_6thread17LinearCombinationIaLi1EiiLNS1H_9ScaleType4KindE0ELNS_15FloatRoundStyleE2EaEENS1_15EpilogueDefaultEEEEEvvEEEEvNT_6ParamsE,"",@"SHT_CUDA_INFO"
	.sectionflags	@""
	.align	4


	//----- nvinfo : EIATTR_CUDA_API_VERSION
	.align		4
        /*0000*/ 	.byte	0x04, 0x37
        /*0002*/ 	.short	(.L_21 - .L_20)
.L_20:
        /*0004*/ 	.word	0x00000082


	//----- nvinfo : EIATTR_KPARAM_INFO
	.align		4
.L_21:
        /*0008*/ 	.byte	0x04, 0x17
        /*000a*/ 	.short	(.L_23 - .L_22)
.L_22:
        /*000c*/ 	.word	0x00000000
        /*0010*/ 	.short	0x0000
        /*0012*/ 	.short	0x0070
        /*0014*/ 	.byte	0x00, 0xf0, 0x01, 0x10


	//----- nvinfo : EIATTR_SPARSE_MMA_MASK
	.align		4
.L_23:
        /*0018*/ 	.byte	0x03, 0x50
        /*001a*/ 	.short	0x0000


	//----- nvinfo : EIATTR_MAXREG_COUNT
	.align		4
        /*001c*/ 	.byte	0x03, 0x1b
        /*001e*/ 	.short	0x00a8


	//----- nvinfo : EIATTR_NUM_BARRIERS
	.align		4
        /*0020*/ 	.byte	0x02, 0x4c
        /*0022*/ 	.byte	0x01
	.zero		1


	//----- nvinfo : EIATTR_EXTERNS
	.align		4
        /*0024*/ 	.byte	0x04, 0x0f
        /*0026*/ 	.short	(.L_25 - .L_24)


	//   ....[0]....
	.align		4
.L_24:
        /*0028*/ 	.word	index@(__assertfail)


	//----- nvinfo : EIATTR_MERCURY_ISA_VERSION
	.align		4
.L_25:
        /*002c*/ 	.byte	0x03, 0x5f
        /*002e*/ 	.short	0x0101


	//----- nvinfo : EIATTR_INT_WARP_WIDE_INSTR_OFFSETS
	.align		4
        /*0030*/ 	.byte	0x04, 0x31
        /*0032*/ 	.short	(.L_27 - .L_26)


	//   ....[0]....
.L_26:
        /*0034*/ 	.word	0x000006e0


	//   ....[1]....
        /*0038*/ 	.word	0x00000710


	//   ....[2]....
        /*003c*/ 	.word	0x000007f0


	//----- nvinfo : EIATTR_COOP_GROUP_MASK_REGIDS
	.align		4
.L_27:
        /*0040*/ 	.byte	0x04, 0x29
        /*0042*/ 	.short	(.L_29 - .L_28)


	//   ....[0]....
.L_28:
        /*0044*/ 	.word	0xffffffff


	//   ....[1]....
        /*0048*/ 	.word	0xffffffff


	//   ....[2]....
        /*004c*/ 	.word	0xffffffff


	//   ....[3]....
        /*0050*/ 	.word	0xffffffff


	//   ....[4]....
        /*0054*/ 	.word	0xffffffff


	//----- nvinfo : EIATTR_COOP_GROUP_INSTR_OFFSETS
	.align		4
.L_29:
        /*0058*/ 	.byte	0x04, 0x28
        /*005a*/ 	.short	(.L_31 - .L_30)


	//   ....[0]....
.L_30:
        /*005c*/ 	.word	0x00000060


	//   ....[1]....
        /*0060*/ 	.word	0x00000070


	//   ....[2]....
        /*0064*/ 	.word	0x00000130


	//   ....[3]....
        /*0068*/ 	.word	0x000005f0


	//   ....[4]....
        /*006c*/ 	.word	0x000012a0


	//----- nvinfo : EIATTR_REG_RECONFIG
	.align		4
.L_31:
        /*0070*/ 	.byte	0x01, 0x54
	.zero		2


	//----- nvinfo : EIATTR_SYSCALL_OFFSETS
	.align		4
        /*0074*/ 	.byte	0x04, 0x46
        /*0076*/ 	.short	(.L_33 - .L_32)


	//   ....[0]....
.L_32:
        /*0078*/ 	.word	0x00001470


	//----- nvinfo : EIATTR_MBARRIER_INSTR_OFFSETS
	.align		4
.L_33:
        /*007c*/ 	.byte	0x04, 0x39
        /*007e*/ 	.short	(.L_35 - .L_34)


	//   ....[0]....
.L_34:
        /*0080*/ 	.word	0x00000250
        /*0084*/ 	.word	0x000000ff
        /*0088*/ 	.word	0x00000000
        /*008c*/ 	.short	0x0100
        /*008e*/ 	.byte	0x08
	.zero		1


	//   ....[1]....
        /*0090*/ 	.word	0x00000260
        /*0094*/ 	.word	0x000000ff
        /*0098*/ 	.word	0x000000e0
        /*009c*/ 	.short	0x0100
        /*009e*/ 	.byte	0x08
	.zero		1


	//   ....[2]....
        /*00a0*/ 	.word	0x00000270
        /*00a4*/ 	.word	0x000000ff
        /*00a8*/ 	.word	0x00000008
        /*00ac*/ 	.short	0x0100
        /*00ae*/ 	.byte	0x08
	.zero		1


	//   ....[3]....
        /*00b0*/ 	.word	0x00000280
        /*00b4*/ 	.word	0x000000ff
        /*00b8*/ 	.word	0x000000e8
        /*00bc*/ 	.short	0x0100
        /*00be*/ 	.byte	0x08
	.zero		1


	//   ....[4]....
        /*00c0*/ 	.word	0x00000290
        /*00c4*/ 	.word	0x000000ff
        /*00c8*/ 	.word	0x00000010
        /*00cc*/ 	.short	0x0100
        /*00ce*/ 	.byte	0x08
	.zero		1


	//   ....[5]....
        /*00d0*/ 	.word	0x000002a0
        /*00d4*/ 	.word	0x000000ff
        /*00d8*/ 	.word	0x000000f0
        /*00dc*/ 	.short	0x0100
        /*00de*/ 	.byte	0x08
	.zero		1


	//   ....[6]....
        /*00e0*/ 	.word	0x000002b0
        /*00e4*/ 	.word	0x000000ff
        /*00e8*/ 	.word	0x00000018
        /*00ec*/ 	.short	0x0100
        /*00ee*/ 	.byte	0x08
	.zero		1


	//   ....[7]....
        /*00f0*/ 	.word	0x000002c0
        /*00f4*/ 	.word	0x000000ff
        /*00f8*/ 	.word	0x000000f8
        /*00fc*/ 	.short	0x0100
        /*00fe*/ 	.byte	0x08
	.zero		1


	//   ....[8]....
        /*0100*/ 	.word	0x000002d0
        /*0104*/ 	.word	0x000000ff
        /*0108*/ 	.word	0x00000020
        /*010c*/ 	.short	0x0100
        /*010e*/ 	.byte	0x08
	.zero		1


	//   ....[9]....
        /*0110*/ 	.word	0x000002e0
        /*0114*/ 	.word	0x000000ff
        /*0118*/ 	.word	0x00000100
        /*011c*/ 	.short	0x0100
        /*011e*/ 	.byte	0x08
	.zero		1


	//   ....[10]....
        /*0120*/ 	.word	0x000002f0
        /*0124*/ 	.word	0x000000ff
        /*0128*/ 	.word	0x00000028
        /*012c*/ 	.short	0x0100
        /*012e*/ 	.byte	0x08
	.zero		1


	//   ....[11]....
        /*0130*/ 	.word	0x00000300
        /*0134*/ 	.word	0x000000ff
        /*0138*/ 	.word	0x00000108
        /*013c*/ 	.short	0x0100
        /*013e*/ 	.byte	0x08
	.zero		1


	//   ....[12]....
        /*0140*/ 	.word	0x00000310
        /*0144*/ 	.word	0x000000ff
        /*0148*/ 	.word	0x00000030
        /*014c*/ 	.short	0x0100
        /*014e*/ 	.byte	0x08
	.zero		1


	//   ....[13]....
        /*0150*/ 	.word	0x00000320
        /*0154*/ 	.word	0x000000ff
        /*0158*/ 	.word	0x00000110
        /*015c*/ 	.short	0x0100
        /*015e*/ 	.byte	0x08
	.zero		1


	//   ....[14]....
        /*0160*/ 	.word	0x00000330
        /*0164*/ 	.word	0x000000ff
        /*0168*/ 	.word	0x00000038
        /*016c*/ 	.short	0x0100
        /*016e*/ 	.byte	0x08
	.zero		1


	//   ....[15]....
        /*0170*/ 	.word	0x00000340
        /*0174*/ 	.word	0x000000ff
        /*0178*/ 	.word	0x00000118
        /*017c*/ 	.short	0x0100
        /*017e*/ 	.byte	0x08
	.zero		1


	//   ....[16]....
        /*0180*/ 	.word	0x00000350
        /*0184*/ 	.word	0x000000ff
        /*0188*/ 	.word	0x00000040
        /*018c*/ 	.short	0x0100
        /*018e*/ 	.byte	0x08
	.zero		1


	//   ....[17]....
        /*0190*/ 	.word	0x00000360
        /*0194*/ 	.word	0x000000ff
        /*0198*/ 	.word	0x00000120
        /*019c*/ 	.short	0x0100
        /*019e*/ 	.byte	0x08
	.zero		1


	//   ....[18]....
        /*01a0*/ 	.word	0x00000370
        /*01a4*/ 	.word	0x000000ff
        /*01a8*/ 	.word	0x00000048
        /*01ac*/ 	.short	0x0100
        /*01ae*/ 	.byte	0x08
	.zero		1


	//   ....[19]....
        /*01b0*/ 	.word	0x00000380
        /*01b4*/ 	.word	0x000000ff
        /*01b8*/ 	.word	0x00000128
        /*01bc*/ 	.short	0x0100
        /*01be*/ 	.byte	0x08
	.zero		1


	//   ....[20]....
        /*01c0*/ 	.word	0x00000390
        /*01c4*/ 	.word	0x000000ff
        /*01c8*/ 	.word	0x00000050
        /*01cc*/ 	.short	0x0100
        /*01ce*/ 	.byte	0x08
	.zero		1


	//   ....[21]....
        /*01d0*/ 	.word	0x000003a0
        /*01d4*/ 	.word	0x000000ff
        /*01d8*/ 	.word	0x00000130
        /*01dc*/ 	.short	0x0100
        /*01de*/ 	.byte	0x08
	.zero		1


	//   ....[22]....
        /*01e0*/ 	.word	0x000003b0
        /*01e4*/ 	.word	0x000000ff
        /*01e8*/ 	.word	0x00000058
        /*01ec*/ 	.short	0x0100
        /*01ee*/ 	.byte	0x08
	.zero		1


	//   ....[23]....
        /*01f0*/ 	.word	0x000003c0
        /*01f4*/ 	.word	0x000000ff
        /*01f8*/ 	.word	0x00000138
        /*01fc*/ 	.short	0x0100
        /*01fe*/ 	.byte	0x08
	.zero		1


	//   ....[24]....
        /*0200*/ 	.word	0x000003d0
        /*0204*/ 	.word	0x000000ff
        /*0208*/ 	.word	0x00000060
        /*020c*/ 	.short	0x0100
        /*020e*/ 	.byte	0x08
	.zero		1


	//   ....[25]....
        /*0210*/ 	.word	0x000003e0
        /*0214*/ 	.word	0x000000ff
        /*0218*/ 	.word	0x00000140
        /*021c*/ 	.short	0x0100
        /*021e*/ 	.byte	0x08
	.zero		1


	//   ....[26]....
        /*0220*/ 	.word	0x000003f0
        /*0224*/ 	.word	0x000000ff
        /*0228*/ 	.word	0x00000068
        /*022c*/ 	.short	0x0100
        /*022e*/ 	.byte	0x08
	.zero		1


	//   ....[27]....
        /*0230*/ 	.word	0x00000400
        /*0234*/ 	.word	0x000000ff
        /*0238*/ 	.word	0x00000148
        /*023c*/ 	.short	0x0100
        /*023e*/ 	.byte	0x08
	.zero		1


	//   ....[28]....
        /*0240*/ 	.word	0x00000410
        /*0244*/ 	.word	0x000000ff
        /*0248*/ 	.word	0x00000070
        /*024c*/ 	.short	0x0100
        /*024e*/ 	.byte	0x08
	.zero		1


	//   ....[29]....
        /*0250*/ 	.word	0x00000420
        /*0254*/ 	.word	0x000000ff
        /*0258*/ 	.word	0x00000150
        /*025c*/ 	.short	0x0100
        /*025e*/ 	.byte	0x08
	.zero		1


	//   ....[30]....
        /*0260*/ 	.word	0x00000430
        /*0264*/ 	.word	0x000000ff
        /*0268*/ 	.word	0x00000078
        /*026c*/ 	.short	0x0100
        /*026e*/ 	.byte	0x08
	.zero		1


	//   ....[31]....
        /*0270*/ 	.word	0x00000440
        /*0274*/ 	.word	0x000000ff
        /*0278*/ 	.word	0x00000158
        /*027c*/ 	.short	0x0100
        /*027e*/ 	.byte	0x08
	.zero		1


	//   ....[32]....
        /*0280*/ 	.word	0x00000450
        /*0284*/ 	.word	0x000000ff
        /*0288*/ 	.word	0x00000080
        /*028c*/ 	.short	0x0100
        /*028e*/ 	.byte	0x08
	.zero		1


	//   ....[33]....
        /*0290*/ 	.word	0x00000460
        /*0294*/ 	.word	0x000000ff
        /*0298*/ 	.word	0x00000160
        /*029c*/ 	.short	0x0100
        /*029e*/ 	.byte	0x08
	.zero		1


	//   ....[34]....
        /*02a0*/ 	.word	0x00000470
        /*02a4*/ 	.word	0x000000ff
        /*02a8*/ 	.word	0x00000088
        /*02ac*/ 	.short	0x0100
        /*02ae*/ 	.byte	0x08
	.zero		1


	//   ....[35]....
        /*02b0*/ 	.word	0x00000480
        /*02b4*/ 	.word	0x000000ff
        /*02b8*/ 	.word	0x00000168
        /*02bc*/ 	.short	0x0100
        /*02be*/ 	.byte	0x08
	.zero		1


	//   ....[36]....
        /*02c0*/ 	.word	0x00000490
        /*02c4*/ 	.word	0x000000ff
        /*02c8*/ 	.word	0x00000090
        /*02cc*/ 	.short	0x0100
        /*02ce*/ 	.byte	0x08
	.zero		1


	//   ....[37]....
        /*02d0*/ 	.word	0x000004a0
        /*02d4*/ 	.word	0x000000ff
        /*02d8*/ 	.word	0x00000170
        /*02dc*/ 	.short	0x0100
        /*02de*/ 	.byte	0x08
	.zero		1


	//   ....[38]....
        /*02e0*/ 	.word	0x000004b0
        /*02e4*/ 	.word	0x000000ff
        /*02e8*/ 	.word	0x00000098
        /*02ec*/ 	.short	0x0100
        /*02ee*/ 	.byte	0x08
	.zero		1


	//   ....[39]....
        /*02f0*/ 	.word	0x000004c0
        /*02f4*/ 	.word	0x000000ff
        /*02f8*/ 	.word	0x00000178
        /*02fc*/ 	.short	0x0100
        /*02fe*/ 	.byte	0x08
	.zero		1


	//   ....[40]....
        /*0300*/ 	.word	0x000004d0
        /*0304*/ 	.word	0x000000ff
        /*0308*/ 	.word	0x000000a0
        /*030c*/ 	.short	0x0100
        /*030e*/ 	.byte	0x08
	.zero		1


	//   ....[41]....
        /*0310*/ 	.word	0x000004e0
        /*0314*/ 	.word	0x000000ff
        /*0318*/ 	.word	0x00000180
        /*031c*/ 	.short	0x0100
        /*031e*/ 	.byte	0x08
	.zero		1


	//   ....[42]....
        /*0320*/ 	.word	0x000004f0
        /*0324*/ 	.word	0x000000ff
        /*0328*/ 	.word	0x000000a8
        /*032c*/ 	.short	0x0100
        /*032e*/ 	.byte	0x08
	.zero		1


	//   ....[43]....
        /*0330*/ 	.word	0x00000500
        /*0334*/ 	.word	0x000000ff
        /*0338*/ 	.word	0x00000188
        /*033c*/ 	.short	0x0100
        /*033e*/ 	.byte	0x08
	.zero		1


	//   ....[44]....
        /*0340*/ 	.word	0x00000510
        /*0344*/ 	.word	0x000000ff
        /*0348*/ 	.word	0x000000b0
        /*034c*/ 	.short	0x0100
        /*034e*/ 	.byte	0x08
	.zero		1


	//   ....[45]....
        /*0350*/ 	.word	0x00000520
        /*0354*/ 	.word	0x000000ff
        /*0358*/ 	.word	0x00000190
        /*035c*/ 	.short	0x0100
        /*035e*/ 	.byte	0x08
	.zero		1


	//   ....[46]....
        /*0360*/ 	.word	0x00000530
        /*0364*/ 	.word	0x000000ff
        /*0368*/ 	.word	0x000000b8
        /*036c*/ 	.short	0x0100
        /*036e*/ 	.byte	0x08
	.zero		1


	//   ....[47]....
        /*0370*/ 	.word	0x00000540
        /*0374*/ 	.word	0x000000ff
        /*0378*/ 	.word	0x00000198
        /*037c*/ 	.short	0x0100
        /*037e*/ 	.byte	0x08
	.zero		1


	//   ....[48]....
        /*0380*/ 	.word	0x00000550
        /*0384*/ 	.word	0x000000ff
        /*0388*/ 	.word	0x000000c0
        /*038c*/ 	.short	0x0100
        /*038e*/ 	.byte	0x08
	.zero		1


	//   ....[49]....
        /*0390*/ 	.word	0x00000560
        /*0394*/ 	.word	0x000000ff
        /*0398*/ 	.word	0x000001a0
        /*039c*/ 	.short	0x0100
        /*039e*/ 	.byte	0x08
	.zero		1


	//   ....[50]....
        /*03a0*/ 	.word	0x00000570
        /*03a4*/ 	.word	0x000000ff
        /*03a8*/ 	.word	0x000000c8
        /*03ac*/ 	.short	0x0100
        /*03ae*/ 	.byte	0x08
	.zero		1


	//   ....[51]....
        /*03b0*/ 	.word	0x00000580
        /*03b4*/ 	.word	0x000000ff
        /*03b8*/ 	.word	0x000001a8
        /*03bc*/ 	.short	0x0100
        /*03be*/ 	.byte	0x08
	.zero		1


	//   ....[52]....
        /*03c0*/ 	.word	0x00000590
        /*03c4*/ 	.word	0x000000ff
        /*03c8*/ 	.word	0x000000d0
        /*03cc*/ 	.short	0x0100
        /*03ce*/ 	.byte	0x08
	.zero		1


	//   ....[53]....
        /*03d0*/ 	.word	0x000005a0
        /*03d4*/ 	.word	0x000000ff
        /*03d8*/ 	.word	0x000001b0
        /*03dc*/ 	.short	0x0100
        /*03de*/ 	.byte	0x08
	.zero		1


	//   ....[54]....
        /*03e0*/ 	.word	0x000005b0
        /*03e4*/ 	.word	0x000000ff
        /*03e8*/ 	.word	0x000000d8
        /*03ec*/ 	.short	0x0100
        /*03ee*/ 	.byte	0x08
	.zero		1


	//   ....[55]....
        /*03f0*/ 	.word	0x000005c0
        /*03f4*/ 	.word	0x000000ff
        /*03f8*/ 	.word	0x000001b8
        /*03fc*/ 	.short	0x0100
        /*03fe*/ 	.byte	0x08
	.zero		1


	//   ....[56]....
        /*0400*/ 	.word	0x00000860
        /*0404*/ 	.word	0x000000ff
        /*0408*/ 	.word	0x000001d0
        /*040c*/ 	.short	0x0100
        /*040e*/ 	.byte	0x06
	.zero		1


	//   ....[57]....
        /*0410*/ 	.word	0x000008c0
        /*0414*/ 	.word	0x000000ff
        /*0418*/ 	.word	0x000001d8
        /*041c*/ 	.short	0x0100
        /*041e*/ 	.byte	0x06
	.zero		1


	//   ....[58]....
        /*0420*/ 	.word	0x00001540
        /*0424*/ 	.word	0x00000003
        /*0428*/ 	.word	0x00000000
        /*042c*/ 	.short	0x010a
        /*042e*/ 	.byte	0x3f
	.zero		1


	//   ....[59]....
        /*0430*/ 	.word	0x00001580
        /*0434*/ 	.word	0x00000003
        /*0438*/ 	.word	0x00000000
        /*043c*/ 	.short	0x010a
        /*043e*/ 	.byte	0x3f
	.zero		1


	//   ....[60]....
        /*0440*/ 	.word	0x00001830
        /*0444*/ 	.word	0x00000005
        /*0448*/ 	.word	0x00000000
        /*044c*/ 	.short	0x010a
        /*044e*/ 	.byte	0x3f
	.zero		1


	//   ....[61]....
        /*0450*/ 	.word	0x00001870
        /*0454*/ 	.word	0x00000005
        /*0458*/ 	.word	0x00000000
        /*045c*/ 	.short	0x010a
        /*045e*/ 	.byte	0x3f
	.zero		1


	//   ....[62]....
        /*0460*/ 	.word	0x000019c0
        /*0464*/ 	.word	0x00000004
        /*0468*/ 	.word	0x00000000
        /*046c*/ 	.short	0x0101
        /*046e*/ 	.byte	0x3f
	.zero		1


	//   ....[63]....
        /*0470*/ 	.word	0x00001ba0
        /*0474*/ 	.word	0x00000000
        /*0478*/ 	.word	0x00000000
        /*047c*/ 	.short	0x0101
        /*047e*/ 	.byte	0x3f
	.zero		1


	//   ....[64]....
        /*0480*/ 	.word	0x00006290
        /*0484*/ 	.word	0x0000000e
        /*0488*/ 	.word	0x000000e0
        /*048c*/ 	.short	0x010a
        /*048e*/ 	.byte	0x3f
	.zero		1


	//   ....[65]....
        /*0490*/ 	.word	0x00006610
        /*0494*/ 	.word	0x00000000
        /*0498*/ 	.word	0x000001d8
        /*049c*/ 	.short	0x0101
        /*049e*/ 	.byte	0x3f
	.zero		1


	//   ....[66]....
        /*04a0*/ 	.word	0x00006d40
        /*04a4*/ 	.word	0x00000007
        /*04a8*/ 	.word	0x00000000
        /*04ac*/ 	.short	0x010a
        /*04ae*/ 	.byte	0x3f
	.zero		1


	//   ....[67]....
        /*04b0*/ 	.word	0x00006dc0
        /*04b4*/ 	.word	0x00000006
        /*04b8*/ 	.word	0x00000000
        /*04bc*/ 	.short	0x010a
        /*04be*/ 	.byte	0x3f
	.zero		1


	//   ....[68]....
        /*04c0*/ 	.word	0x00006e50
        /*04c4*/ 	.word	0x00000007
        /*04c8*/ 	.word	0x00000000
        /*04cc*/ 	.short	0x010a
        /*04ce*/ 	.byte	0x3f
	.zero		1


	//   ....[69]....
        /*04d0*/ 	.word	0x00006ee0
        /*04d4*/ 	.word	0x00000006
        /*04d8*/ 	.word	0x00000000
        /*04dc*/ 	.short	0x010a
        /*04de*/ 	.byte	0x3f
	.zero		1


	//   ....[70]....
        /*04e0*/ 	.word	0x00006f70
        /*04e4*/ 	.word	0x00000007
        /*04e8*/ 	.word	0x00000000
        /*04ec*/ 	.short	0x010a
        /*04ee*/ 	.byte	0x3f
	.zero		1


	//   ....[71]....
        /*04f0*/ 	.word	0x00007000
        /*04f4*/ 	.word	0x00000006
        /*04f8*/ 	.word	0x00000000
        /*04fc*/ 	.short	0x010a
        /*04fe*/ 	.byte	0x3f
	.zero		1


	//   ....[72]....
        /*0500*/ 	.word	0x00007090
        /*0504*/ 	.word	0x00000007
        /*0508*/ 	.word	0x00000000
        /*050c*/ 	.short	0x010a
        /*050e*/ 	.byte	0x3f
	.zero		1


	//   ....[73]....
        /*0510*/ 	.word	0x00007120
        /*0514*/ 	.word	0x00000006
        /*0518*/ 	.word	0x00000000
        /*051c*/ 	.short	0x010a
        /*051e*/ 	.byte	0x3f
	.zero		1


	//   ....[74]....
        /*0520*/ 	.word	0x000071b0
        /*0524*/ 	.word	0x00000007
        /*0528*/ 	.word	0x00000000
        /*052c*/ 	.short	0x010a
        /*052e*/ 	.byte	0x3f
	.zero		1


	//   ....[75]....
        /*0530*/ 	.word	0x00007240
        /*0534*/ 	.word	0x00000006
        /*0538*/ 	.word	0x00000000
        /*053c*/ 	.short	0x010a
        /*053e*/ 	.byte	0x3f
	.zero		1


	//   ....[76]....
        /*0540*/ 	.word	0x000072d0
        /*0544*/ 	.word	0x00000007
        /*0548*/ 	.word	0x00000000
        /*054c*/ 	.short	0x010a
        /*054e*/ 	.byte	0x3f
	.zero		1


	//   ....[77]....
        /*0550*/ 	.word	0x00007360
        /*0554*/ 	.word	0x00000006
        /*0558*/ 	.word	0x00000000
        /*055c*/ 	.short	0x010a
        /*055e*/ 	.byte	0x3f
	.zero		1


	//   ....[78]....
        /*0560*/ 	.word	0x000073f0
        /*0564*/ 	.word	0x00000007
        /*0568*/ 	.word	0x00000000
        /*056c*/ 	.short	0x010a
        /*056e*/ 	.byte	0x3f
	.zero		1


	//   ....[79]....
        /*0570*/ 	.word	0x00007480
        /*0574*/ 	.word	0x00000006
        /*0578*/ 	.word	0x00000000
        /*057c*/ 	.short	0x010a
        /*057e*/ 	.byte	0x3f
	.zero		1


	//   ....[80]....
        /*0580*/ 	.word	0x00007510
        /*0584*/ 	.word	0x00000007
        /*0588*/ 	.word	0x00000000
        /*058c*/ 	.short	0x010a
        /*058e*/ 	.byte	0x3f
	.zero		1


	//   ....[81]....
        /*0590*/ 	.word	0x000075a0
        /*0594*/ 	.word	0x00000006
        /*0598*/ 	.word	0x00000000
        /*059c*/ 	.short	0x010a
        /*059e*/ 	.byte	0x3f
	.zero		1


	//   ....[82]....
        /*05a0*/ 	.word	0x00007630
        /*05a4*/ 	.word	0x00000007
        /*05a8*/ 	.word	0x00000000
        /*05ac*/ 	.short	0x010a
        /*05ae*/ 	.byte	0x3f
	.zero		1


	//   ....[83]....
        /*05b0*/ 	.word	0x000076c0
        /*05b4*/ 	.word	0x00000006
        /*05b8*/ 	.word	0x00000000
        /*05bc*/ 	.short	0x010a
        /*05be*/ 	.byte	0x3f
	.zero		1


	//   ....[84]....
        /*05c0*/ 	.word	0x00007750
        /*05c4*/ 	.word	0x00000007
        /*05c8*/ 	.word	0x00000000
        /*05cc*/ 	.short	0x010a
        /*05ce*/ 	.byte	0x3f
	.zero		1


	//   ....[85]....
        /*05d0*/ 	.word	0x000077e0
        /*05d4*/ 	.word	0x00000006
        /*05d8*/ 	.word	0x00000000
        /*05dc*/ 	.short	0x010a
        /*05de*/ 	.byte	0x3f
	.zero		1


	//   ....[86]....
        /*05e0*/ 	.word	0x00007870
        /*05e4*/ 	.word	0x00000007
        /*05e8*/ 	.word	0x00000000
        /*05ec*/ 	.short	0x010a
        /*05ee*/ 	.byte	0x3f
	.zero		1


	//   ....[87]....
        /*05f0*/ 	.word	0x00007900
        /*05f4*/ 	.word	0x00000006
        /*05f8*/ 	.word	0x00000000
        /*05fc*/ 	.short	0x010a
        /*05fe*/ 	.byte	0x3f
	.zero		1


	//   ....[88]....
        /*0600*/ 	.word	0x00007990
        /*0604*/ 	.word	0x00000007
        /*0608*/ 	.word	0x00000000
        /*060c*/ 	.short	0x010a
        /*060e*/ 	.byte	0x3f
	.zero		1


	//   ....[89]....
        /*0610*/ 	.word	0x00007a20
        /*0614*/ 	.word	0x00000006
        /*0618*/ 	.word	0x00000000
        /*061c*/ 	.short	0x010a
        /*061e*/ 	.byte	0x3f
	.zero		1


	//   ....[90]....
        /*0620*/ 	.word	0x00007ab0
        /*0624*/ 	.word	0x00000007
        /*0628*/ 	.word	0x00000000
        /*062c*/ 	.short	0x010a
        /*062e*/ 	.byte	0x3f
	.zero		1


	//   ....[91]....
        /*0630*/ 	.word	0x00007b40
        /*0634*/ 	.word	0x00000006
        /*0638*/ 	.word	0x00000000
        /*063c*/ 	.short	0x010a
        /*063e*/ 	.byte	0x3f
	.zero		1


	//   ....[92]....
        /*0640*/ 	.word	0x00007bd0
        /*0644*/ 	.word	0x00000007
        /*0648*/ 	.word	0x00000000
        /*064c*/ 	.short	0x010a
        /*064e*/ 	.byte	0x3f
	.zero		1


	//   ....[93]....
        /*0650*/ 	.word	0x00007c60
        /*0654*/ 	.word	0x00000005
        /*0658*/ 	.word	0x00000000
        /*065c*/ 	.short	0x010a
        /*065e*/ 	.byte	0x3f
	.zero		1


	//   ....[94]....
        /*0660*/ 	.word	0x00007cc0
        /*0664*/ 	.word	0x00000003
        /*0668*/ 	.word	0x00000000
        /*066c*/ 	.short	0x010a
        /*066e*/ 	.byte	0x3f
	.zero		1


	//   ....[95]....
        /*0670*/ 	.word	0x00007d10
        /*0674*/ 	.word	0x00000005
        /*0678*/ 	.word	0x00000000
        /*067c*/ 	.short	0x010a
        /*067e*/ 	.byte	0x3f
	.zero		1


	//   ....[96]....
        /*0680*/ 	.word	0x00007de0
        /*0684*/ 	.word	0x0000000e
        /*0688*/ 	.word	0x000000e0
        /*068c*/ 	.short	0x010a
        /*068e*/ 	.byte	0x3f
	.zero		1


	//   ....[97]....
        /*0690*/ 	.word	0x00007eb0
        /*0694*/ 	.word	0x00000007
        /*0698*/ 	.word	0x00000000
        /*069c*/ 	.short	0x010a
        /*069e*/ 	.byte	0x3f
	.zero		1


	//   ....[98]....
        /*06a0*/ 	.word	0x00007f00
        /*06a4*/ 	.word	0x00000006
        /*06a8*/ 	.word	0x00000000
        /*06ac*/ 	.short	0x010a
        /*06ae*/ 	.byte	0x3f
	.zero		1


	//   ....[99]....
        /*06b0*/ 	.word	0x00007f50
        /*06b4*/ 	.word	0x00000007
        /*06b8*/ 	.word	0x00000000
        /*06bc*/ 	.short	0x010a
        /*06be*/ 	.byte	0x3f
	.zero		1


	//   ....[100]....
        /*06c0*/ 	.word	0x00007fa0
        /*06c4*/ 	.word	0x00000006
        /*06c8*/ 	.word	0x00000000
        /*06cc*/ 	.short	0x010a
        /*06ce*/ 	.byte	0x3f
	.zero		1


	//   ....[101]....
        /*06d0*/ 	.word	0x00007ff0
        /*06d4*/ 	.word	0x00000007
        /*06d8*/ 	.word	0x00000000
        /*06dc*/ 	.short	0x010a
        /*06de*/ 	.byte	0x3f
	.zero		1


	//   ....[102]....
        /*06e0*/ 	.word	0x00008040
        /*06e4*/ 	.word	0x00000006
        /*06e8*/ 	.word	0x00000000
        /*06ec*/ 	.short	0x010a
        /*06ee*/ 	.byte	0x3f
	.zero		1


	//   ....[103]....
        /*06f0*/ 	.word	0x00008090
        /*06f4*/ 	.word	0x00000007
        /*06f8*/ 	.word	0x00000000
        /*06fc*/ 	.short	0x010a
        /*06fe*/ 	.byte	0x3f
	.zero		1


	//   ....[104]....
        /*0700*/ 	.word	0x000080e0
        /*0704*/ 	.word	0x00000006
        /*0708*/ 	.word	0x00000000
        /*070c*/ 	.short	0x010a
        /*070e*/ 	.byte	0x3f
	.zero		1


	//   ....[105]....
        /*0710*/ 	.word	0x00008130
        /*0714*/ 	.word	0x00000007
        /*0718*/ 	.word	0x00000000
        /*071c*/ 	.short	0x010a
        /*071e*/ 	.byte	0x3f
	.zero		1


	//   ....[106]....
        /*0720*/ 	.word	0x00008180
        /*0724*/ 	.word	0x00000006
        /*0728*/ 	.word	0x00000000
        /*072c*/ 	.short	0x010a
        /*072e*/ 	.byte	0x3f
	.zero		1


	//   ....[107]....
        /*0730*/ 	.word	0x000081d0
        /*0734*/ 	.word	0x00000007
        /*0738*/ 	.word	0x00000000
        /*073c*/ 	.short	0x010a
        /*073e*/ 	.byte	0x3f
	.zero		1


	//   ....[108]....
        /*0740*/ 	.word	0x00008220
        /*0744*/ 	.word	0x00000006
        /*0748*/ 	.word	0x00000000
        /*074c*/ 	.short	0x010a
        /*074e*/ 	.byte	0x3f
	.zero		1


	//   ....[109]....
        /*0750*/ 	.word	0x00008270
        /*0754*/ 	.word	0x00000007
        /*0758*/ 	.word	0x00000000
        /*075c*/ 	.short	0x010a
        /*075e*/ 	.byte	0x3f
	.zero		1


	//   ....[110]....
        /*0760*/ 	.word	0x000082c0
        /*0764*/ 	.word	0x00000006
        /*0768*/ 	.word	0x00000000
        /*076c*/ 	.short	0x010a
        /*076e*/ 	.byte	0x3f
	.zero		1


	//   ....[111]....
        /*0770*/ 	.word	0x00008310
        /*0774*/ 	.word	0x00000007
        /*0778*/ 	.word	0x00000000
        /*077c*/ 	.short	0x010a
        /*077e*/ 	.byte	0x3f
	.zero		1


	//   ....[112]....
        /*0780*/ 	.word	0x00008360
        /*0784*/ 	.word	0x00000006
        /*0788*/ 	.word	0x00000000
        /*078c*/ 	.short	0x010a
        /*078e*/ 	.byte	0x3f
	.zero		1


	//   ....[113]....
        /*0790*/ 	.word	0x000083b0
        /*0794*/ 	.word	0x00000007
        /*0798*/ 	.word	0x00000000
        /*079c*/ 	.short	0x010a
        /*079e*/ 	.byte	0x3f
	.zero		1


	//   ....[114]....
        /*07a0*/ 	.word	0x00008400
        /*07a4*/ 	.word	0x00000006
        /*07a8*/ 	.word	0x00000000
        /*07ac*/ 	.short	0x010a
        /*07ae*/ 	.byte	0x3f
	.zero		1


	//   ....[115]....
        /*07b0*/ 	.word	0x00008450
        /*07b4*/ 	.word	0x00000007
        /*07b8*/ 	.word	0x00000000
        /*07bc*/ 	.short	0x010a
        /*07be*/ 	.byte	0x3f
	.zero		1


	//   ....[116]....
        /*07c0*/ 	.word	0x000084a0
        /*07c4*/ 	.word	0x00000006
        /*07c8*/ 	.word	0x00000000
        /*07cc*/ 	.short	0x010a
        /*07ce*/ 	.byte	0x3f
	.zero		1


	//   ....[117]....
        /*07d0*/ 	.word	0x000084f0
        /*07d4*/ 	.word	0x00000007
        /*07d8*/ 	.word	0x00000000
        /*07dc*/ 	.short	0x010a
        /*07de*/ 	.byte	0x3f
	.zero		1


	//   ....[118]....
        /*07e0*/ 	.word	0x00008540
        /*07e4*/ 	.word	0x00000006
        /*07e8*/ 	.word	0x00000000
        /*07ec*/ 	.short	0x010a
        /*07ee*/ 	.byte	0x3f
	.zero		1


	//   ....[119]....
        /*07f0*/ 	.word	0x00008590
        /*07f4*/ 	.word	0x00000007
        /*07f8*/ 	.word	0x00000000
        /*07fc*/ 	.short	0x010a
        /*07fe*/ 	.byte	0x3f
	.zero		1


	//   ....[120]....
        /*0800*/ 	.word	0x000085e0
        /*0804*/ 	.word	0x00000006
        /*0808*/ 	.word	0x00000000
        /*080c*/ 	.short	0x010a
        /*080e*/ 	.byte	0x3f
	.zero		1


	//   ....[121]....
        /*0810*/ 	.word	0x00008630
        /*0814*/ 	.word	0x00000007
        /*0818*/ 	.word	0x00000000
        /*081c*/ 	.short	0x010a
        /*081e*/ 	.byte	0x3f
	.zero		1


	//   ....[122]....
        /*0820*/ 	.word	0x00008680
        /*0824*/ 	.word	0x00000006
        /*0828*/ 	.word	0x00000000
        /*082c*/ 	.short	0x010a
        /*082e*/ 	.byte	0x3f
	.zero		1


	//   ....[123]....
        /*0830*/ 	.word	0x000086d0
        /*0834*/ 	.word	0x00000007
        /*0838*/ 	.word	0x00000000
        /*083c*/ 	.short	0x010a
        /*083e*/ 	.byte	0x3f
	.zero		1


	//----- nvinfo : EIATTR_NUM_MBARRIERS
	.align		4
.L_35:
        /*0840*/ 	.byte	0x03, 0x38
        /*0842*/ 	.short	0x003a


	//----- nvinfo : EIATTR_EXIT_INSTR_OFFSETS
	.align		4
        /*0844*/ 	.byte	0x04, 0x1c
        /*0846*/ 	.short	(.L_37 - .L_36)


	//   ....[0]....
.L_36:
        /*0848*/ 	.word	0x00000910


	//   ....[1]....
        /*084c*/ 	.word	0x000011e0


	//   ....[2]....
        /*0850*/ 	.word	0x00005900


	//   ....[3]....
        /*0854*/ 	.word	0x00005f30


	//   ....[4]....
        /*0858*/ 	.word	0x00007cb0


	//----- nvinfo : EIATTR_MAX_THREADS
	.align		4
.L_37:
        /*085c*/ 	.byte	0x04, 0x05
        /*085e*/ 	.short	(.L_39 - .L_38)
.L_38:
        /*0860*/ 	.word	0x00000180
        /*0864*/ 	.word	0x00000001
        /*0868*/ 	.word	0x00000001


	//----- nvinfo : EIATTR_CRS_STACK_SIZE
	.align		4
.L_39:
        /*086c*/ 	.byte	0x04, 0x1e
        /*086e*/ 	.short	(.L_41 - .L_40)
.L_40:
        /*0870*/ 	.word	0x00000000


	//----- nvinfo : EIATTR_CBANK_PARAM_SIZE
	.align		4
.L_41:
        /*0874*/ 	.byte	0x03, 0x19
        /*0876*/ 	.short	0x0470


	//----- nvinfo : EIATTR_PARAM_CBANK
	.align		4
        /*0878*/ 	.byte	0x04, 0x0a
        /*087a*/ 	.short	(.L_43 - .L_42)
	.align		4
.L_42:
        /*087c*/ 	.word	index@(.nv.constant0._ZN7cutlass13device_kernelINS_4gemm6kernel13GemmUniversalIN4cute5tupleIJiiiiEEENS1_10collective13CollectiveMmaINS1_34MainloopSm90TmaGmmaWarpSpecializedILi28ENS5_IJNS4_1CILi1EEESB_SB_EEENS1_35KernelTmaWarpSpecializedCooperativeEEENS5_IJNSA_ILi192EEENSA_ILi64EEENSA_ILi32EEEEEEaNS5_IJlSB_lEEEaSJ_NS4_8TiledMMAINS4_8MMA_AtomIJNS4_4SM904GMMA26MMA_64x64x32_S32S8S8_SS_TNEEEENS4_6LayoutINS5_IJNSA_ILi2EEESB_SB_EEENS5_IJSB_NSA_ILi0EEEST_EEEEENS5_IJNS4_10UnderscoreESW_SW_EEEEENS4_13SM90_TMA_LOADENS4_14ComposedLayoutINS4_7SwizzleILi1ELi4ELi3EEENS4_18smem_ptr_flag_bitsILi8EEENSQ_INS5_IJNSA_ILi8EEESH_EEENS5_IJSH_SB_EEEEEEEvNS4_8identityESZ_S19_vS1A_EENS_8epilogue10collective6detail29Sm90TmaWarpSpecializedAdapterINS1D_15DefaultEpilogueIaSJ_SJ_NS1C_6thread17LinearCombinationIaLi1EiiLNS1H_9ScaleType4KindE0ELNS_15FloatRoundStyleE2EaEENS1_15EpilogueDefaultEEEEEvvEEEEvNT_6ParamsE)
        /*0880*/ 	.short	0x0210
        /*0882*/ 	.short	0x0470


	//----- nvinfo : EIATTR_SW_WAR
	.align		4
.L_43:
        /*0884*/ 	.byte	0x04, 0x36
        /*0886*/ 	.short	(.L_45 - .L_44)
.L_44:
        /*0888*/ 	.word	0x00000008
.L_45:


//--------------------- .nv.callgraph             --------------------------
	.section	.nv.callgraph,"",@"SHT_CUDA_CALLGRAPH"
	.align	4
	.sectionentsize	8
	.align		4
        /*0000*/ 	.word	0x00000000
	.align		4
        /*0004*/ 	.word	0xffffffff
	.align		4
        /*0008*/ 	.word	index@(_ZN7cutlass13device_kernelINS_4gemm6kernel13GemmUniversalIN4cute5tupleIJiiiiEEENS1_10collective13CollectiveMmaINS1_34MainloopSm90TmaGmmaWarpSpecializedILi28ENS5_IJNS4_1CILi1EEESB_SB_EEENS1_35KernelTmaWarpSpecializedCooperativeEEENS5_IJNSA_ILi192EEENSA_ILi64EEENSA_ILi32EEEEEEaNS5_IJlSB_lEEEaSJ_NS4_8TiledMMAINS4_8MMA_AtomIJNS4_4SM904GMMA26MMA_64x64x32_S32S8S8_SS_TNEEEENS4_6LayoutINS5_IJNSA_ILi2EEESB_SB_EEENS5_IJSB_NSA_ILi0EEEST_EEEEENS5_IJNS4_10UnderscoreESW_SW_EEEEENS4_13SM90_TMA_LOADENS4_14ComposedLayoutINS4_7SwizzleILi1ELi4ELi3EEENS4_18smem_ptr_flag_bitsILi8EEENSQ_INS5_IJNSA_ILi8EEESH_EEENS5_IJSH_SB_EEEEEEEvNS4_8identityESZ_S19_vS1A_EENS_8epilogue10collective6detail29Sm90TmaWarpSpecializedAdapterINS1D_15DefaultEpilogueIaSJ_SJ_NS1C_6thread17LinearCombinationIaLi1EiiLNS1H_9ScaleType4KindE0ELNS_15FloatRoundStyleE2EaEENS1_15EpilogueDefaultEEEEEvvEEEEvNT_6ParamsE)
	.align		4
        /*000c*/ 	.word	index@(__assertfail)
	.align		4
        /*0010*/ 	.word	0x00000000
	.align		4
        /*0014*/ 	.word	0xfffffffe
	.align		4
        /*0018*/ 	.word	0x00000000
	.align		4
        /*001c*/ 	.word	0xfffffffd
	.align		4
        /*0020*/ 	.word	0x00000000
	.align		4
        /*0024*/ 	.word	0xfffffffc


//--------------------- .nv.constant4             --------------------------
	.section	.nv.constant4,"a",@progbits
	.align	8
	.align		8
.nv.constant4:
        /*0000*/ 	.dword	__assertfail
	.align		8
        /*0008*/ 	.dword	__unnamed_1
	.align		8
        /*0010*/ 	.dword	_ZN39_INTERNAL_0a867449_4_k_cu_9028dc0b_49114cuda3std3__45__cpo5beginE
	.align		8
        /*0018*/ 	.dword	_ZN39_INTERNAL_0a867449_4_k_cu_9028dc0b_49114cuda3std3__45__cpo3endE
	.align		8
        /*0020*/ 	.dword	_ZN39_INTERNAL_0a867449_4_k_cu_9028dc0b_49114cuda3std3__45__cpo6cbeginE
	.align		8
        /*0028*/ 	.dword	_ZN39_INTERNAL_0a867449_4_k_cu_9028dc0b_49114cuda3std3__45__cpo4cendE
	.align		8
        /*0030*/ 	.dword	_ZN39_INTERNAL_0a867449_4_k_cu_9028dc0b_49114cuda3std3__441_GLOBAL__N__0a867449_4_k_cu_9028dc0b_49116ignoreE
	.align		8
        /*0038*/ 	.dword	_ZN39_INTERNAL_0a867449_4_k_cu_9028dc0b_49114cuda3std3__419piecewise_constructE
	.align		8
        /*0040*/ 	.dword	_ZN39_INTERNAL_0a867449_4_k_cu_9028dc0b_49114cuda3std3__48in_placeE
	.align		8
        /*0048*/ 	.dword	_ZN39_INTERNAL_0a867449_4_k_cu_9028dc0b_49114cuda3std6ranges3__45__cpo4swapE
	.align		8
        /*0050*/ 	.dword	_ZN39_INTERNAL_0a867449_4_k_cu_9028dc0b_49114cuda3std6ranges3__45__cpo9iter_moveE
	.align		8
        /*0058*/ 	.dword	_ZN39_INTERNAL_0a867449_4_k_cu_9028dc0b_49114cute7productE
	.align		8
        /*0060*/ 	.dword	_ZN39_INTERNAL_0a867449_4_k_cu_9028dc0b_49114cute1_E
	.align		8
        /*0068*/ 	.dword	$str$22
	.align		8
        /*0070*/ 	.dword	$str$23


//--------------------- .text._ZN7cutlass13device_kernelINS_4gemm6kernel13GemmUniversalIN4cute5tupleIJiiiiEEENS1_10collective13CollectiveMmaINS1_34MainloopSm90TmaGmmaWarpSpecializedILi28ENS5_IJNS4_1CILi1EEESB_SB_EEENS1_35KernelTmaWarpSpecializedCooperativeEEENS5_IJNSA_ILi192EEENSA_ILi64EEENSA_ILi32EEEEEEaNS5_IJlSB_lEEEaSJ_NS4_8TiledMMAINS4_8MMA_AtomIJNS4_4SM904GMMA26MMA_64x64x32_S32S8S8_SS_TNEEEENS4_6LayoutINS5_IJNSA_ILi2EEESB_SB_EEENS5_IJSB_NSA_ILi0EEEST_EEEEENS5_IJNS4_10UnderscoreESW_SW_EEEEENS4_13SM90_TMA_LOADENS4_14ComposedLayoutINS4_7SwizzleILi1ELi4ELi3EEENS4_18smem_ptr_flag_bitsILi8EEENSQ_INS5_IJNSA_ILi8EEESH_EEENS5_IJSH_SB_EEEEEEEvNS4_8identityESZ_S19_vS1A_EENS_8epilogue10collective6detail29Sm90TmaWarpSpecializedAdapterINS1D_15DefaultEpilogueIaSJ_SJ_NS1C_6thread17LinearCombinationIaLi1EiiLNS1H_9ScaleType4KindE0ELNS_15FloatRoundStyleE2EaEENS1_15EpilogueDefaultEEEEEvvEEEEvNT_6ParamsE --------------------------
	.section	.text._ZN7cutlass13device_kernelINS_4gemm6kernel13GemmUniversalIN4cute5tupleIJiiiiEEENS1_10collective13CollectiveMmaINS1_34MainloopSm90TmaGmmaWarpSpecializedILi28ENS5_IJNS4_1CILi1EEESB_SB_EEENS1_35KernelTmaWarpSpecializedCooperativeEEENS5_IJNSA_ILi192EEENSA_ILi64EEENSA_ILi32EEEEEEaNS5_IJlSB_lEEEaSJ_NS4_8TiledMMAINS4_8MMA_AtomIJNS4_4SM904GMMA26MMA_64x64x32_S32S8S8_SS_TNEEEENS4_6LayoutINS5_IJNSA_ILi2EEESB_SB_EEENS5_IJSB_NSA_ILi0EEEST_EEEEENS5_IJNS4_10UnderscoreESW_SW_EEEEENS4_13SM90_TMA_LOADENS4_14ComposedLayoutINS4_7SwizzleILi1ELi4ELi3EEENS4_18smem_ptr_flag_bitsILi8EEENSQ_INS5_IJNSA_ILi8EEESH_EEENS5_IJSH_SB_EEEEEEEvNS4_8identityESZ_S19_vS1A_EENS_8epilogue10collective6detail29Sm90TmaWarpSpecializedAdapterINS1D_15DefaultEpilogueIaSJ_SJ_NS1C_6thread17LinearCombinationIaLi1EiiLNS1H_9ScaleType4KindE0ELNS_15FloatRoundStyleE2EaEENS1_15EpilogueDefaultEEEEEvvEEEEvNT_6ParamsE,"ax",@progbits
	.align	128
.text._ZN7cutlass13device_kernelINS_4gemm6kernel13GemmUniversalIN4cute5tupleIJiiiiEEENS1_10collective13CollectiveMmaINS1_34MainloopSm90TmaGmmaWarpSpecializedILi28ENS5_IJNS4_1CILi1EEESB_SB_EEENS1_35KernelTmaWarpSpecializedCooperativeEEENS5_IJNSA_ILi192EEENSA_ILi64EEENSA_ILi32EEEEEEaNS5_IJlSB_lEEEaSJ_NS4_8TiledMMAINS4_8MMA_AtomIJNS4_4SM904GMMA26MMA_64x64x32_S32S8S8_SS_TNEEEENS4_6LayoutINS5_IJNSA_ILi2EEESB_SB_EEENS5_IJSB_NSA_ILi0EEEST_EEEEENS5_IJNS4_10UnderscoreESW_SW_EEEEENS4_13SM90_TMA_LOADENS4_14ComposedLayoutINS4_7SwizzleILi1ELi4ELi3EEENS4_18smem_ptr_flag_bitsILi8EEENSQ_INS5_IJNSA_ILi8EEESH_EEENS5_IJSH_SB_EEEEEEEvNS4_8identityESZ_S19_vS1A_EENS_8epilogue10collective6detail29Sm90TmaWarpSpecializedAdapterINS1D_15DefaultEpilogueIaSJ_SJ_NS1C_6thread17LinearCombinationIaLi1EiiLNS1H_9ScaleType4KindE0ELNS_15FloatRoundStyleE2EaEENS1_15EpilogueDefaultEEEEEvvEEEEvNT_6ParamsE:
        .type           _ZN7cutlass13device_kernelINS_4gemm6kernel13GemmUniversalIN4cute5tupleIJiiiiEEENS1_10collective13CollectiveMmaINS1_34MainloopSm90TmaGmmaWarpSpecializedILi28ENS5_IJNS4_1CILi1EEESB_SB_EEENS1_35KernelTmaWarpSpecializedCooperativeEEENS5_IJNSA_ILi192EEENSA_ILi64EEENSA_ILi32EEEEEEaNS5_IJlSB_lEEEaSJ_NS4_8TiledMMAINS4_8MMA_AtomIJNS4_4SM904GMMA26MMA_64x64x32_S32S8S8_SS_TNEEEENS4_6LayoutINS5_IJNSA_ILi2EEESB_SB_EEENS5_IJSB_NSA_ILi0EEEST_EEEEENS5_IJNS4_10UnderscoreESW_SW_EEEEENS4_13SM90_TMA_LOADENS4_14ComposedLayoutINS4_7SwizzleILi1ELi4ELi3EEENS4_18smem_ptr_flag_bitsILi8EEENSQ_INS5_IJNSA_ILi8EEESH_EEENS5_IJSH_SB_EEEEEEEvNS4_8identityESZ_S19_vS1A_EENS_8epilogue10collective6detail29Sm90TmaWarpSpecializedAdapterINS1D_15DefaultEpilogueIaSJ_SJ_NS1C_6thread17LinearCombinationIaLi1EiiLNS1H_9ScaleType4KindE0ELNS_15FloatRoundStyleE2EaEENS1_15EpilogueDefaultEEEEEvvEEEEvNT_6ParamsE,@function
        .size           _ZN7cutlass13device_kernelINS_4gemm6kernel13GemmUniversalIN4cute5tupleIJiiiiEEENS1_10collective13CollectiveMmaINS1_34MainloopSm90TmaGmmaWarpSpecializedILi28ENS5_IJNS4_1CILi1EEESB_SB_EEENS1_35KernelTmaWarpSpecializedCooperativeEEENS5_IJNSA_ILi192EEENSA_ILi64EEENSA_ILi32EEEEEEaNS5_IJlSB_lEEEaSJ_NS4_8TiledMMAINS4_8MMA_AtomIJNS4_4SM904GMMA26MMA_64x64x32_S32S8S8_SS_TNEEEENS4_6LayoutINS5_IJNSA_ILi2EEESB_SB_EEENS5_IJSB_NSA_ILi0EEEST_EEEEENS5_IJNS4_10UnderscoreESW_SW_EEEEENS4_13SM90_TMA_LOADENS4_14ComposedLayoutINS4_7SwizzleILi1ELi4ELi3EEENS4_18smem_ptr_flag_bitsILi8EEENSQ_INS5_IJNSA_ILi8EEESH_EEENS5_IJSH_SB_EEEEEEEvNS4_8identityESZ_S19_vS1A_EENS_8epilogue10collective6detail29Sm90TmaWarpSpecializedAdapterINS1D_15DefaultEpilogueIaSJ_SJ_NS1C_6thread17LinearCombinationIaLi1EiiLNS1H_9ScaleType4KindE0ELNS_15FloatRoundStyleE2EaEENS1_15EpilogueDefaultEEEEEvvEEEEvNT_6ParamsE,(.L_x_247 - _ZN7cutlass13device_kernelINS_4gemm6kernel13GemmUniversalIN4cute5tupleIJiiiiEEENS1_10collective13CollectiveMmaINS1_34MainloopSm90TmaGmmaWarpSpecializedILi28ENS5_IJNS4_1CILi1EEESB_SB_EEENS1_35KernelTmaWarpSpecializedCooperativeEEENS5_IJNSA_ILi192EEENSA_ILi64EEENSA_ILi32EEEEEEaNS5_IJlSB_lEEEaSJ_NS4_8TiledMMAINS4_8MMA_AtomIJNS4_4SM904GMMA26MMA_64x64x32_S32S8S8_SS_TNEEEENS4_6LayoutINS5_IJNSA_ILi2EEESB_SB_EEENS5_IJSB_NSA_ILi0EEEST_EEEEENS5_IJNS4_10UnderscoreESW_SW_EEEEENS4_13SM90_TMA_LOADENS4_14ComposedLayoutINS4_7SwizzleILi1ELi4ELi3EEENS4_18smem_ptr_flag_bitsILi8EEENSQ_INS5_IJNSA_ILi8EEESH_EEENS5_IJSH_SB_EEEEEEEvNS4_8identityESZ_S19_vS1A_EENS_8epilogue10collective6detail29Sm90TmaWarpSpecializedAdapterINS1D_15DefaultEpilogueIaSJ_SJ_NS1C_6thread17LinearCombinationIaLi1EiiLNS1H_9ScaleType4KindE0ELNS_15FloatRoundStyleE2EaEENS1_15EpilogueDefaultEEEEEvvEEEEvNT_6ParamsE)
        .other          _ZN7cutlass13device_kernelINS_4gemm6kernel13GemmUniversalIN4cute5tupleIJiiiiEEENS1_10collective13CollectiveMmaINS1_34MainloopSm90TmaGmmaWarpSpecializedILi28ENS5_IJNS4_1CILi1EEESB_SB_EEENS1_35KernelTmaWarpSpecializedCooperativeEEENS5_IJNSA_ILi192EEENSA_ILi64EEENSA_ILi32EEEEEEaNS5_IJlSB_lEEEaSJ_NS4_8TiledMMAINS4_8MMA_AtomIJNS4_4SM904GMMA26MMA_64x64x32_S32S8S8_SS_TNEEEENS4_6LayoutINS5_IJNSA_ILi2EEESB_SB_EEENS5_IJSB_NSA_ILi0EEEST_EEEEENS5_IJNS4_10UnderscoreESW_SW_EEEEENS4_13SM90_TMA_LOADENS4_14ComposedLayoutINS4_7SwizzleILi1ELi4ELi3EEENS4_18smem_ptr_flag_bitsILi8EEENSQ_INS5_IJNSA_ILi8EEESH_EEENS5_IJSH_SB_EEEEEEEvNS4_8identityESZ_S19_vS1A_EENS_8epilogue10collective6detail29Sm90TmaWarpSpecializedAdapterINS1D_15DefaultEpilogueIaSJ_SJ_NS1C_6thread17LinearCombinationIaLi1EiiLNS1H_9ScaleType4KindE0ELNS_15FloatRoundStyleE2EaEENS1_15EpilogueDefaultEEEEEvvEEEEvNT_6ParamsE,@"STO_CUDA_ENTRY STV_DEFAULT"
_ZN7cutlass13device_kernelINS_4gemm6kernel13GemmUniversalIN4cute5tupleIJiiiiEEENS1_10collective13CollectiveMmaINS1_34MainloopSm90TmaGmmaWarpSpecializedILi28ENS5_IJNS4_1CILi1EEESB_SB_EEENS1_35KernelTmaWarpSpecializedCooperativeEEENS5_IJNSA_ILi192EEENSA_ILi64EEENSA_ILi32EEEEEEaNS5_IJlSB_lEEEaSJ_NS4_8TiledMMAINS4_8MMA_AtomIJNS4_4SM904GMMA26MMA_64x64x32_S32S8S8_SS_TNEEEENS4_6LayoutINS5_IJNSA_ILi2EEESB_SB_EEENS5_IJSB_NSA_ILi0EEEST_EEEEENS5_IJNS4_10UnderscoreESW_SW_EEEEENS4_13SM90_TMA_LOADENS4_14ComposedLayoutINS4_7SwizzleILi1ELi4ELi3EEENS4_18smem_ptr_flag_bitsILi8EEENSQ_INS5_IJNSA_ILi8EEESH_EEENS5_IJSH_SB_EEEEEEEvNS4_8identityESZ_S19_vS1A_EENS_8epilogue10collective6detail29Sm90TmaWarpSpecializedAdapterINS1D_15DefaultEpilogueIaSJ_SJ_NS1C_6thread17LinearCombinationIaLi1EiiLNS1H_9ScaleType4KindE0ELNS_15FloatRoundStyleE2EaEENS1_15EpilogueDefaultEEEEEvvEEEEvNT_6ParamsE:
[----:B------:R-:W0:Y:S01]  /*0000*/  LDC R1, c[0x0][0x28] ;  /* 0x00000a00ff017b82 */ /* 0x000e220000000800 */
[----:B------:R-:W1:Y:S01]  /*0010*/  S2R R18, SR_TID.X ;  /* 0x0000000000127919 */ /* 0x000e620000002100 */
[----:B------:R-:W-:Y:S01]  /*0020*/  ELECT P0, URZ, PT ;  /* 0x00000000003f782f */ /* 0x000fe20003800000 */
[----:B------:R-:W-:Y:S01]  /*0030*/  BSSY B0, `(.L_x_0) ;  /* 0x000000f000007945 */ /* 0x000fe20003800000 */
[--C-:B-1----:R-:W-:Y:S02]  /*0040*/  SHF.R.U32.HI R0, RZ, 0x5, R18.reuse ;  /* 0x00000005ff007819 */ /* 0x102fe40000011612 */
[----:B------:R-:W-:-:S03]  /*0050*/  SHF.R.U32.HI R2, RZ, 0x7, R18 ;  /* 0x00000007ff027819 */ /* 0x000fc60000011612 */
[----:B------:R-:W1:Y:S04]  /*0060*/  SHFL.IDX PT, R5, R0, RZ, 0x1f ;  /* 0x00001fff00057589 */ /* 0x000e6800000e0000 */
[----:B------:R2:W3:Y:S01]  /*0070*/  SHFL.IDX PT, R8, R2, RZ, 0x1f ;  /* 0x00001fff02087589 */ /* 0x0004e200000e0000 */
[----:B-1----:R-:W-:-:S13]  /*0080*/  ISETP.NE.OR P0, PT, R5, RZ, !P0 ;  /* 0x000000ff0500720c */ /* 0x002fda0004705670 */
[----:B0-23--:R-:W-:Y:S05]  /*0090*/  @P0 BRA `(.L_x_1) ;  /* 0x0000000000200947 */ /* 0x00dfea0003800000 */
[----:B------:R-:W-:Y:S02]  /*00a0*/  ULDC.64 UR4, c[0x0][0x198] ;  /* 0x0000660000047ab9 */ /* 0x000fe40000000a00 */
[----:B------:R-:W-:Y:S02]  /*00b0*/  UIADD3 UR6, UP0, UR4, 0xf0, URZ ;  /* 0x000000f004067890 */ /* 0x000fe4000ff1e03f */
[----:B------:R-:W-:Y:S02]  /*00c0*/  UIADD3 UR4, UP1, UR4, 0x1f0, URZ ;  /* 0x000001f004047890 */ /* 0x000fe4000ff3e03f */
[----:B------:R-:W-:Y:S02]  /*00d0*/  UIADD3.X UR7, URZ, UR5, URZ, UP0, !UPT ;  /* 0x000000053f077290 */ /* 0x000fe400087fe43f */
[----:B------:R-:W-:-:S07]  /*00e0*/  UIADD3.X UR5, URZ, UR5, URZ, UP1, !UPT ;  /* 0x000000053f057290 */ /* 0x000fce0008ffe43f */
[----:B------:R0:W-:Y:S02]  /*00f0*/  UTMACCTL.PF [UR6] ;  /* 0x00000000060079b9 */ /* 0x0001e40008040000 */
[----:B------:R0:W-:Y:S02]  /*0100*/  UTMACCTL.PF [UR4] ;  /* 0x00000000040079b9 */ /* 0x0001e40008040000 */
[----:B0-----:R-:W-:Y:S01]  /*0110*/  NOP ;  /* 0x0000000000007918 */ /* 0x001fe20000000000 */
.L_x_1:
[----:B------:R-:W-:Y:S05]  /*0120*/  BSYNC B0 ;  /* 0x0000000000007941 */ /* 0x000fea0003800000 */
.L_x_0:
[----:B------:R-:W0:Y:S02]  /*0130*/  SHFL.IDX PT, R2, R0, RZ, 0x1f ;  /* 0x00001fff00027589 */ /* 0x000e2400000e0000 */
[----:B0-----:R-:W-:-:S13]  /*0140*/  ISETP.NE.AND P0, PT, R2, RZ, PT ;  /* 0x000000ff0200720c */ /* 0x001fda0003f05270 */
[----:B------:R-:W-:Y:S05]  /*0150*/  @P0 BRA `(.L_x_2) ;  /* 0x0000000400240947 */ /* 0x000fea0003800000 */
[----:B------:R-:W-:Y:S01]  /*0160*/  ELECT P0, URZ, PT ;  /* 0x00000000003f782f */ /* 0x000fe20003800000 */
[----:B------:R-:W-:-:S12]  /*0170*/  BSSY B0, `(.L_x_2) ;  /* 0x0000047000007945 */ /* 0x000fd80003800000 */
[----:B------:R-:W-:Y:S05]  /*0180*/  @!P0 BRA `(.L_x_3) ;  /* 0x0000000400148947 */ /* 0x000fea0003800000 */
[----:B------:R-:W0:Y:S01]  /*0190*/  S2UR UR8, SR_CgaCtaId ;  /* 0x00000000000879c3 */ /* 0x000e220000008800 */
[----:B------:R-:W-:Y:S01]  /*01a0*/  UMOV UR4, 0x400 ;  /* 0x0000040000047882 */ /* 0x000fe20000000000 */
[----:B------:R-:W-:Y:S01]  /*01b0*/  UMOV UR5, 0x1 ;  /* 0x0000000100057882 */ /* 0x000fe20000000000 */
[----:B------:R-:W-:Y:S02]  /*01c0*/  UMOV UR6, 0x100 ;  /* 0x0000010000067882 */ /* 0x000fe40000000000 */
[----:B------:R-:W-:-:S04]  /*01d0*/  UIADD3 UR6, -UR6, 0x100000, URZ ;  /* 0x0010000006067890 */ /* 0x000fc8000fffe13f */
[----:B------:R-:W-:Y:S02]  /*01e0*/  USHF.L.U32 UR7, UR6, 0xb, URZ ;  /* 0x0000000b06077899 */ /* 0x000fe4000800063f */
[----:B------:R-:W-:Y:S02]  /*01f0*/  USHF.L.U32 UR6, UR6, 0x1, URZ ;  /* 0x0000000106067899 */ /* 0x000fe4000800063f */
[----:B0-----:R-:W-:Y:S02]  /*0200*/  ULEA UR8, UR8, UR4, 0x18 ;  /* 0x0000000408087291 */ /* 0x001fe4000f8ec03f */
[----:B------:R-:W-:-:S04]  /*0210*/  UIADD3 UR4, -UR5, 0x100000, URZ ;  /* 0x0010000005047890 */ /* 0x000fc8000fffe13f */
[----:B------:R-:W-:Y:S02]  /*0220*/  USHF.L.U32 UR5, UR4, 0xb, URZ ;  /* 0x0000000b04057899 */ /* 0x000fe4000800063f */
[----:B------:R-:W-:Y:S01]  /*0230*/  USHF.L.U32 UR4, UR4, 0x1, URZ ;  /* 0x0000000104047899 */ /* 0x000fe2000800063f */
[----:B------:R-:W0:Y:S11]  /*0240*/  FENCE.VIEW.ASYNC.S ;  /* 0x00000000000073c6 */ /* 0x000e360000000000 */
[----:B0-----:R0:W1:Y:S01]  /*0250*/  SYNCS.EXCH.64 URZ, [UR8], UR4 ;  /* 0x00000004083f75b2 */ /* 0x0010620008000100 */
[----:B------:R0:W2:Y:S01]  /*0260*/  SYNCS.EXCH.64 URZ, [UR8+0xe0], UR6 ;  /* 0x0000e006083f75b2 */ /* 0x0000a20008000100 */
[----:B------:R0:W3:Y:S01]  /*0270*/  SYNCS.EXCH.64 URZ, [UR8+0x8], UR4 ;  /* 0x00000804083f75b2 */ /* 0x0000e20008000100 */
[----:B------:R0:W4:Y:S01]  /*0280*/  SYNCS.EXCH.64 URZ, [UR8+0xe8], UR6 ;  /* 0x0000e806083f75b2 */ /* 0x0001220008000100 */
[----:B------:R0:W0:Y:S01]  /*0290*/  SYNCS.EXCH.64 URZ, [UR8+0x10], UR4 ;  /* 0x00001004083f75b2 */ /* 0x0000220008000100 */
        /* <DEDUP_REMOVED lines=51> */
[----:B-1234-:R-:W-:Y:S01]  /*05d0*/  NOP ;  /* 0x0000000000007918 */ /* 0x01efe20000000000 */
.L_x_3:
[----:B0-----:R-:W-:Y:S05]  /*05e0*/  BSYNC B0 ;  /* 0x0000000000007941 */ /* 0x001fea0003800000 */
.L_x_2:
[----:B------:R-:W0:Y:S01]  /*05f0*/  SHFL.IDX PT, R0, R0, RZ, 0x1f ;  /* 0x00001fff00007589 */ /* 0x000e2200000e0000 */
[----:B------:R-:W-:Y:S01]  /*0600*/  ELECT P0, URZ, PT ;  /* 0x00000000003f782f */ /* 0x000fe20003800000 */
[----:B------:R-:W1:Y:S01]  /*0610*/  LDC R2, c[0x0][0x65c] ;  /* 0x00019700ff027b82 */ /* 0x000e620000000800 */
[----:B------:R-:W-:Y:S01]  /*0620*/  SHF.R.S32.HI R6, RZ, 0x1f, R5 ;  /* 0x0000001fff067819 */ /* 0x000fe20000011405 */
[----:B------:R-:W2:Y:S01]  /*0630*/  S2R R3, SR_CTAID.Y ;  /* 0x0000000000037919 */ /* 0x000ea20000002600 */
[----:B------:R-:W-:Y:S01]  /*0640*/  UMOV UR4, 0x20 ;  /* 0x0000002000047882 */ /* 0x000fe20000000000 */
[----:B------:R-:W-:Y:S01]  /*0650*/  ISETP.NE.AND P2, PT, R8, RZ, PT ;  /* 0x000000ff0800720c */ /* 0x000fe20003f45270 */
[----:B------:R-:W-:Y:S01]  /*0660*/  NOP ;  /* 0x0000000000007918 */ /* 0x000fe20000000000 */
[----:B------:R-:W3:Y:S01]  /*0670*/  S2R R4, SR_CTAID.X ;  /* 0x0000000000047919 */ /* 0x000ee20000002500 */
[----:B------:R-:W-:Y:S01]  /*0680*/  LEA.HI R6, R6, R5, RZ, 0x2 ;  /* 0x0000000506067211 */ /* 0x000fe200078f10ff */
[----:B------:R-:W-:Y:S01]  /*0690*/  NOP ;  /* 0x0000000000007918 */ /* 0x000fe20000000000 */
[----:B0-----:R-:W-:-:S02]  /*06a0*/  ISETP.NE.OR P0, PT, R0, RZ, !P0 ;  /* 0x000000ff0000720c */ /* 0x001fc40004705670 */
[----:B-1----:R-:W-:-:S04]  /*06b0*/  ISETP.NE.AND P3, PT, R2, 0x1, PT ;  /* 0x000000010200780c */ /* 0x002fc80003f65270 */
[----:B------:R-:W-:Y:S02]  /*06c0*/  P2R R0, PR, RZ, 0x8 ;  /* 0x00000008ff007803 */ /* 0x000fe40000000000 */
[----:B------:R-:W-:-:S05]  /*06d0*/  LOP3.LUT R0, R6, 0xfffffffc, RZ, 0xc0, !PT ;  /* 0xfffffffc06007812 */ /* 0x000fca00078ec0ff */
[----:B------:R-:W-:Y:S01]  /*06e0*/  VOTEU.ALL UP0, P0 ;  /* 0x00000000003f7886 */ /* 0x000fe20000000000 */
[----:B------:R-:W-:Y:S01]  /*06f0*/  IMAD.IADD R0, R5, 0x1, -R0 ;  /* 0x0000000105007824 */ /* 0x000fe200078e0a00 */
[----:B------:R-:W3:Y:S01]  /*0700*/  @P3 LDC R17, c[0x0][0x10] ;  /* 0x00000400ff113b82 */ /* 0x000ee20000000800 */
[----:B------:R-:W-:Y:S01]  /*0710*/  VOTEU.ALL UP1, P0 ;  /* 0x00000000003f7886 */ /* 0x000fe20000020000 */
[----:B--2---:R-:W-:Y:S01]  /*0720*/  @P3 IMAD.MOV.U32 R6, RZ, RZ, R3 ;  /* 0x000000ffff063224 */ /* 0x004fe200078e0003 */
[----:B------:R-:W-:Y:S01]  /*0730*/  @!UP0 UMOV UR6, 0x400 ;  /* 0x0000040000068882 */ /* 0x000fe20000000000 */
[----:B------:R-:W-:-:S04]  /*0740*/  @!UP0 UIADD3 UR4, -UR4, 0x100000, URZ ;  /* 0x0010000004048890 */ /* 0x000fc8000fffe13f */
[----:B------:R-:W-:Y:S02]  /*0750*/  @!UP0 USHF.L.U32 UR5, UR4, 0xb, URZ ;  /* 0x0000000b04058899 */ /* 0x000fe4000800063f */
[----:B------:R-:W-:Y:S01]  /*0760*/  @!UP0 USHF.L.U32 UR4, UR4, 0x1, URZ ;  /* 0x0000000104048899 */ /* 0x000fe2000800063f */
[----:B------:R-:W-:Y:S02]  /*0770*/  @P3 IMAD.MOV.U32 R7, RZ, RZ, RZ ;  /* 0x000000ffff073224 */ /* 0x000fe400078e00ff */
[----:B------:R-:W-:Y:S01]  /*0780*/  IMAD.MOV.U32 R5, RZ, RZ, RZ ;  /* 0x000000ffff057224 */ /* 0x000fe200078e00ff */
[----:B------:R-:W0:Y:S01]  /*0790*/  @!UP0 S2UR UR7, SR_CgaCtaId ;  /* 0x00000000000789c3 */ /* 0x000e220000008800 */
[----:B------:R-:W-:-:S07]  /*07a0*/  @P3 IMAD.MOV.U32 R11, RZ, RZ, RZ ;  /* 0x000000ffff0b3224 */ /* 0x000fce00078e00ff */
[----:B------:R-:W1:Y:S01]  /*07b0*/  @!P3 LDC R9, c[0x0][0xc] ;  /* 0x00000300ff09bb82 */ /* 0x000e620000000800 */
[----:B---3--:R-:W-:-:S04]  /*07c0*/  @P3 IMAD.WIDE.U32 R16, R4, R17, R6 ;  /* 0x0000001104103225 */ /* 0x008fc800078e0006 */
[----:B------:R-:W-:Y:S01]  /*07d0*/  @P3 IMAD.IADD R17, R17, 0x1, R11 ;  /* 0x0000000111113824 */ /* 0x000fe200078e020b */
[----:B0-----:R-:W-:Y:S01]  /*07e0*/  @!UP0 ULEA UR6, UR7, UR6, 0x18 ;  /* 0x0000000607068291 */ /* 0x001fe2000f8ec03f */
[----:B------:R-:W-:Y:S01]  /*07f0*/  VOTEU.ALL UP0, P0 ;  /* 0x00000000003f7886 */ /* 0x000fe20000000000 */
[----:B------:R-:W-:-:S04]  /*0800*/  ISETP.NE.AND P0, PT, R0, 0x3, PT ;  /* 0x000000030000780c */ /* 0x000fc80003f05270 */
[----:B------:R-:W-:Y:S01]  /*0810*/  ISETP.EQ.OR P0, PT, R0, RZ, !P0 ;  /* 0x000000ff0000720c */ /* 0x000fe20004702670 */
[----:B-1----:R-:W-:-:S03]  /*0820*/  @!P3 IMAD.WIDE.U32 R6, R9, R3, R4 ;  /* 0x000000030906b225 */ /* 0x002fc600078e0004 */
[C---:B------:R-:W-:Y:S01]  /*0830*/  ISETP.EQ.AND P0, PT, R8.reuse, RZ, P0 ;  /* 0x000000ff0800720c */ /* 0x040fe20000702270 */
[----:B------:R-:W-:Y:S01]  /*0840*/  VIADD R8, R8, 0xffffffff ;  /* 0xffffffff08087836 */ /* 0x000fe20000000000 */
[----:B------:R-:W0:Y:S02]  /*0850*/  FENCE.VIEW.ASYNC.S ;  /* 0x00000000000073c6 */ /* 0x000e240000000000 */
[----:B0-----:R0:W1:Y:S01]  /*0860*/  @!UP0 SYNCS.EXCH.64 URZ, [UR6+0x1d0], UR4 ;  /* 0x0001d004063f85b2 */ /* 0x0010620008000100 */
[----:B------:R-:W-:Y:S01]  /*0870*/  @!P3 IMAD.MOV.U32 R16, RZ, RZ, R6 ;  /* 0x000000ffff10b224 */ /* 0x000fe200078e0006 */
[----:B------:R-:W-:Y:S01]  /*0880*/  SEL R19, RZ, 0x1, !P0 ;  /* 0x00000001ff137807 */ /* 0x000fe20004000000 */
[----:B------:R-:W-:Y:S01]  /*0890*/  @!P3 IMAD.MOV.U32 R17, RZ, RZ, R7 ;  /* 0x000000ffff11b224 */ /* 0x000fe200078e0007 */
[----:B------:R-:W-:-:S04]  /*08a0*/  ISETP.GE.U32.AND P1, PT, R8, 0x2, PT ;  /* 0x000000020800780c */ /* 0x000fc80003f26070 */
[----:B------:R-:W-:Y:S01]  /*08b0*/  SEL R19, R19, 0x2, P1 ;  /* 0x0000000213137807 */ /* 0x000fe20000800000 */
[----:B------:R0:W1:Y:S01]  /*08c0*/  @!UP1 SYNCS.EXCH.64 URZ, [UR6+0x1d8], UR4 ;  /* 0x0001d804063f95b2 */ /* 0x0000620008000100 */
[----:B------:R-:W-:Y:S01]  /*08d0*/  NOP ;  /* 0x0000000000007918 */ /* 0x000fe20000000000 */
[----:B-1----:R-:W-:Y:S06]  /*08e0*/  BAR.SYNC.DEFER_BLOCKING 0x0 ;  /* 0x0000000000007b1d */ /* 0x002fec0000010000 */
[----:B------:R-:W-:Y:S05]  /*08f0*/  @!P2 BRA `(.L_x_4) ;  /* 0x000000500004a947 */ /* 0x000fea0003800000 */
[----:B------:R-:W-:-:S13]  /*0900*/  ISETP.GT.U32.AND P0, PT, R8, 0x1, PT ;  /* 0x000000010800780c */ /* 0x000fda0003f04070 */
[----:B0-----:R-:W-:Y:S05]  /*0910*/  @P0 EXIT ;  /* 0x000000000000094d */ /* 0x001fea0003800000 */
[----:B------:R-:W-:Y:S01]  /*0920*/  ULDC.64 UR4, c[0x0][0x650] ;  /* 0x0001940000047ab9 */ /* 0x000fe20000000a00 */
[----:B------:R-:W-:Y:S01]  /*0930*/  PRMT R0, RZ, 0x7610, R0 ;  /* 0x00007610ff007816 */ /* 0x000fe20000000000 */
[----:B------:R-:W-:Y:S01]  /*0940*/  IMAD.MOV.U32 R90, RZ, RZ, -0x1 ;  /* 0xffffffffff5a7424 */ /* 0x000fe200078e00ff */
[----:B------:R-:W-:Y:S01]  /*0950*/  ISETP.GE.U32.AND P0, PT, R16, UR4, PT ;  /* 0x0000000410007c0c */ /* 0x000fe2000bf06070 */
[----:B------:R-:W-:Y:S02]  /*0960*/  IMAD.MOV.U32 R91, RZ, RZ, -0x1 ;  /* 0xffffffffff5b7424 */ /* 0x000fe400078e00ff */
[----:B------:R-:W-:Y:S01]  /*0970*/  IMAD.MOV.U32 R22, RZ, RZ, -0x1 ;  /* 0xffffffffff167424 */ /* 0x000fe200078e00ff */
[----:B------:R-:W-:-:S13]  /*0980*/  ISETP.GE.U32.AND.EX P0, PT, R17, UR5, PT, P0 ;  /* 0x0000000511007c0c */ /* 0x000fda000bf06100 */
[----:B------:R-:W-:Y:S05]  /*0990*/  @P0 BRA `(.L_x_5) ;  /* 0x0000000400580947 */ /* 0x000fea0003800000 */
[----:B------:R-:W0:Y:S01]  /*09a0*/  LDC.64 R14, c[0x0][0x628] ;  /* 0x00018a00ff0e7b82 */ /* 0x000e220000000a00 */
[----:B------:R-:W-:Y:S02]  /*09b0*/  IMAD.MOV.U32 R6, RZ, RZ, R16 ;  /* 0x000000ffff067224 */ /* 0x000fe400078e0010 */
[----:B------:R-:W-:-:S05]  /*09c0*/  IMAD.MOV.U32 R7, RZ, RZ, R17 ;  /* 0x000000ffff077224 */ /* 0x000fca00078e0011 */
[----:B------:R-:W1:Y:S08]  /*09d0*/  LDC R0, c[0x0][0x630] ;  /* 0x00018c00ff007b82 */ /* 0x000e700000000800 */
[----:B------:R-:W2:Y:S01]  /*09e0*/  LDC.64 R20, c[0x0][0x620] ;  /* 0x00018800ff147b82 */ /* 0x000ea20000000a00 */
[----:B0-----:R-:W-:-:S04]  /*09f0*/  ISETP.NE.U32.AND P0, PT, R14, RZ, PT ;  /* 0x000000ff0e00720c */ /* 0x001fc80003f05070 */
[----:B------:R-:W-:-:S13]  /*0a00*/  ISETP.NE.AND.EX P0, PT, R15, RZ, PT, P0 ;  /* 0x000000ff0f00720c */ /* 0x000fda0003f05300 */
[----:B-12---:R-:W-:Y:S05]  /*0a10*/  @!P0 BRA `(.L_x_6) ;  /* 0x0000000000288947 */ /* 0x006fea0003800000 */
[----:B------:R-:W0:Y:S02]  /*0a20*/  LDC R11, c[0x0][0x634] ;  /* 0x00018d00ff0b7b82 */ /* 0x000e240000000800 */
[----:B0-----:R-:W-:-:S05]  /*0a30*/  IADD3 R11, P0, R16, R11, RZ ;  /* 0x0000000b100b7210 */ /* 0x001fca0007f1e0ff */
[----:B------:R-:W-:-:S04]  /*0a40*/  IMAD.X R13, RZ, RZ, R17, P0 ;  /* 0x000000ffff0d7224 */ /* 0x000fc800000e0611 */
[----:B------:R-:W-:-:S04]  /*0a50*/  IMAD.WIDE.U32 R6, R13, R14, RZ ;  /* 0x0000000e0d067225 */ /* 0x000fc800078e00ff */
[----:B------:R-:W-:-:S04]  /*0a60*/  IMAD.WIDE.U32 R8, P0, R11, R15, R6 ;  /* 0x0000000f0b087225 */ /* 0x000fc80007800006 */
[----:B------:R-:W-:-:S04]  /*0a70*/  IMAD.WIDE.U32 R6, R11, R14, RZ ;  /* 0x0000000e0b067225 */ /* 0x000fc800078e00ff */
[----:B------:R-:W-:Y:S01]  /*0a80*/  IMAD.X R11, RZ, RZ, RZ, P0 ;  /* 0x000000ffff0b7224 */ /* 0x000fe200000e06ff */
[----:B------:R-:W-:Y:S01]  /*0a90*/  IADD3 RZ, P0, R7, R8, RZ ;  /* 0x0000000807ff7210 */ /* 0x000fe20007f1e0ff */
[----:B------:R-:W-:-:S04]  /*0aa0*/  IMAD.MOV.U32 R10, RZ, RZ, R9 ;  /* 0x000000ffff0a7224 */ /* 0x000fc800078e0009 */
[----:B------:R-:W-:-:S08]  /*0ab0*/  IMAD.WIDE.U32.X R6, R13, R15, R10, P0 ;  /* 0x0000000f0d067225 */ /* 0x000fd000000e040a */
.L_x_6:
[-CC-:B------:R-:W-:Y:S01]  /*0ac0*/  SHF.R.U64 R23, R6, R0.reuse, R7.reuse ;  /* 0x0000000006177219 */ /* 0x180fe20000001207 */
[----:B------:R-:W0:Y:S01]  /*0ad0*/  LDC R10, c[0x0][0x618] ;  /* 0x00018600ff0a7b82 */ /* 0x000e220000000800 */
[----:B------:R-:W-:Y:S01]  /*0ae0*/  SHF.R.U32.HI R5, RZ, R0, R7 ;  /* 0x00000000ff057219 */ /* 0x000fe20000011607 */
[----:B------:R-:W-:Y:S01]  /*0af0*/  ULDC UR4, c[0x0][0x150] ;  /* 0x0000540000047ab9 */ /* 0x000fe20000000800 */
[----:B------:R-:W-:Y:S02]  /*0b00*/  IADD3 R9, P0, RZ, -R23, RZ ;  /* 0x80000017ff097210 */ /* 0x000fe40007f1e0ff */
[----:B------:R-:W-:-:S03]  /*0b10*/  I2FP.F32.U32 R0, R4 ;  /* 0x0000000400007245 */ /* 0x000fc60000201000 */
[----:B------:R-:W1:Y:S01]  /*0b20*/  LDC.64 R26, c[0x0][0x640] ;  /* 0x00019000ff1a7b82 */ /* 0x000e620000000a00 */
[----:B------:R-:W-:Y:S02]  /*0b30*/  IMAD.X R11, RZ, RZ, ~R5, P0 ;  /* 0x000000ffff0b7224 */ /* 0x000fe400000e0e05 */
[----:B------:R-:W-:Y:S01]  /*0b40*/  FMUL R0, R0, UR4 ;  /* 0x0000000400007c20 */ /* 0x000fe20008400000 */
[----:B------:R-:W-:Y:S01]  /*0b50*/  IMAD.WIDE.U32 R6, R9, R20, R16 ;  /* 0x0000001409067225 */ /* 0x000fe200078e0010 */
[----:B------:R-:W-:-:S03]  /*0b60*/  ULDC UR4, c[0x0][0x154] ;  /* 0x0000550000047ab9 */ /* 0x000fc60000000800 */
[----:B------:R-:W-:Y:S01]  /*0b70*/  IMAD R8, R11, R20, RZ ;  /* 0x000000140b087224 */ /* 0x000fe200078e02ff */
[----:B------:R-:W2:Y:S01]  /*0b80*/  LDC R5, c[0x0][0x144] ;  /* 0x00005100ff057b82 */ /* 0x000ea20000000800 */
[----:B------:R-:W3:Y:S02]  /*0b90*/  F2I.U32.TRUNC.NTZ R0, R0 ;  /* 0x0000000000007305 */ /* 0x000ee4000020f000 */
[----:B------:R-:W-:-:S04]  /*0ba0*/  IMAD R9, R9, R21, R8 ;  /* 0x0000001509097224 */ /* 0x000fc800078e0208 */
[----:B------:R-:W-:Y:S01]  /*0bb0*/  IMAD.IADD R7, R7, 0x1, R9 ;  /* 0x0000000107077824 */ /* 0x000fe200078e0209 */
[----:B------:R-:W4:Y:S01]  /*0bc0*/  LDC R12, c[0x0][0x608] ;  /* 0x00018200ff0c7b82 */ /* 0x000f220000000800 */
[----:B------:R-:W-:-:S03]  /*0bd0*/  IMAD.MOV.U32 R9, RZ, RZ, -0x1 ;  /* 0xffffffffff097424 */ /* 0x000fc600078e00ff */
[-CC-:B0-----:R-:W-:Y:S02]  /*0be0*/  SHF.R.U64 R20, R6, R10.reuse, R7.reuse ;  /* 0x0000000a06147219 */ /* 0x181fe40000001207 */
[----:B------:R-:W-:Y:S02]  /*0bf0*/  I2FP.F32.U32 R6, R3 ;  /* 0x0000000300067245 */ /* 0x000fe40000201000 */
[----:B------:R-:W0:Y:S01]  /*0c00*/  LDC R24, c[0x0][0x658] ;  /* 0x00019600ff187b82 */ /* 0x000e220000000800 */
[----:B-1----:R-:W-:Y:S01]  /*0c10*/  ISETP.NE.U32.AND P0, PT, R26, RZ, PT ;  /* 0x000000ff1a00720c */ /* 0x002fe20003f05070 */
[----:B---3--:R-:W-:Y:S01]  /*0c20*/  IMAD.MOV R8, RZ, RZ, -R0 ;  /* 0x000000ffff087224 */ /* 0x008fe200078e0a00 */
[----:B------:R-:W-:Y:S01]  /*0c30*/  SHF.R.U32.HI R7, RZ, R10, R7 ;  /* 0x0000000aff077219 */ /* 0x000fe20000011607 */
[----:B------:R-:W-:Y:S01]  /*0c40*/  FMUL R6, R6, UR4 ;  /* 0x0000000406067c20 */ /* 0x000fe20008400000 */
[----:B------:R-:W-:-:S03]  /*0c50*/  ISETP.NE.AND.EX P0, PT, R27, RZ, PT, P0 ;  /* 0x000000ff1b00720c */ /* 0x000fc60003f05300 */
[----:B------:R-:W1:Y:S01]  /*0c60*/  LDC R14, c[0x0][0x148] ;  /* 0x00005200ff0e7b82 */ /* 0x000e620000000800 */
[----:B--2---:R-:W-:-:S07]  /*0c70*/  IMAD R0, R5, R8, R4 ;  /* 0x0000000805007224 */ /* 0x004fce00078e0204 */
[----:B------:R-:W2:Y:S01]  /*0c80*/  LDC R22, c[0x0][0x600] ;  /* 0x00018000ff167b82 */ /* 0x000ea20000000800 */
[-CC-:B----4-:R-:W-:Y:S02]  /*0c90*/  SHF.R.U64 R28, R20, R12.reuse, R7.reuse ;  /* 0x0000000c141c7219 */ /* 0x190fe40000001207 */
[----:B------:R-:W-:Y:S01]  /*0ca0*/  SHF.R.U32.HI R5, RZ, R12, R7 ;  /* 0x0000000cff057219 */ /* 0x000fe20000011607 */
[----:B------:R-:W-:Y:S01]  /*0cb0*/  IMAD.MOV.U32 R7, RZ, RZ, 0x1 ;  /* 0x00000001ff077424 */ /* 0x000fe200078e00ff */
[----:B------:R3:W4:Y:S03]  /*0cc0*/  F2I.U32.TRUNC.NTZ R12, R6 ;  /* 0x00000006000c7305 */ /* 0x000726000020f000 */
[----:B------:R-:W1:Y:S01]  /*0cd0*/  LDC R15, c[0x0][0x648] ;  /* 0x00019200ff0f7b82 */ /* 0x000e620000000800 */
[-C--:B0-----:R-:W-:Y:S02]  /*0ce0*/  SHF.L.U32 R4, R9, R24.reuse, RZ ;  /* 0x0000001809047219 */ /* 0x081fe400000006ff */
[----:B------:R-:W-:-:S02]  /*0cf0*/  SHF.R.U64 R30, R28, R24, R5 ;  /* 0x000000181c1e7219 */ /* 0x000fc40000001205 */
[----:B------:R-:W-:Y:S02]  /*0d00*/  LOP3.LUT R11, RZ, R4, RZ, 0x33, !PT ;  /* 0x00000004ff0b7212 */ /* 0x000fe400078e33ff */
[-C--:B------:R-:W-:Y:S01]  /*0d10*/  SHF.R.U32.HI R5, RZ, R24.reuse, R5 ;  /* 0x00000018ff057219 */ /* 0x080fe20000011605 */
[----:B------:R-:W0:Y:S01]  /*0d20*/  LDC R21, c[0x0][0x638] ;  /* 0x00018e00ff157b82 */ /* 0x000e220000000800 */
[----:B------:R-:W-:Y:S01]  /*0d30*/  SHF.L.U32 R10, R7, R24, RZ ;  /* 0x00000018070a7219 */ /* 0x000fe200000006ff */
[----:B------:R-:W-:-:S06]  /*0d40*/  IMAD.MOV.U32 R4, RZ, RZ, R30 ;  /* 0x000000ffff047224 */ /* 0x000fcc00078e001e */
[----:B------:R-:W0:Y:S01]  /*0d50*/  LDC R90, c[0x0][0x610] ;  /* 0x00018400ff5a7b82 */ /* 0x000e220000000800 */
[----:B---34-:R-:W-:Y:S05]  /*0d60*/  @!P0 BRA `(.L_x_7) ;  /* 0x0000000000288947 */ /* 0x018fea0003800000 */
[----:B------:R-:W3:Y:S02]  /*0d70*/  LDC R9, c[0x0][0x64c] ;  /* 0x00019300ff097b82 */ /* 0x000ee40000000800 */
[----:B---3--:R-:W-:-:S05]  /*0d80*/  IADD3 R9, P0, R30, R9, RZ ;  /* 0x000000091e097210 */ /* 0x008fca0007f1e0ff */
        /* <DEDUP_REMOVED lines=8> */
.L_x_7:
[----:B-1----:R-:W-:Y:S01]  /*0e10*/  SHF.R.U64 R4, R4, R15, R5 ;  /* 0x0000000f04047219 */ /* 0x002fe20000001205 */
[----:B--2---:R-:W-:Y:S01]  /*0e20*/  VIADD R5, R22, 0xffffffff ;  /* 0xffffffff16057836 */ /* 0x004fe20000000000 */
[----:B------:R-:W-:Y:S01]  /*0e30*/  LOP3.LUT R11, R28, R11, RZ, 0xc0, !PT ;  /* 0x0000000b1c0b7212 */ /* 0x000fe200078ec0ff */
[----:B------:R-:W-:Y:S02]  /*0e40*/  IMAD.MOV R12, RZ, RZ, -R12 ;  /* 0x000000ffff0c7224 */ /* 0x000fe400078e0a0c */
[----:B------:R-:W-:Y:S01]  /*0e50*/  IMAD.MOV R6, RZ, RZ, -R4 ;  /* 0x000000ffff067224 */ /* 0x000fe200078e0a04 */
[----:B------:R-:W-:Y:S01]  /*0e60*/  LOP3.LUT R5, R20, R5, RZ, 0xc0, !PT ;  /* 0x0000000514057212 */ /* 0x000fe200078ec0ff */
[----:B------:R-:W-:Y:S02]  /*0e70*/  @P3 IMAD R0, R14, R12, R3 ;  /* 0x0000000c0e003224 */ /* 0x000fe400078e0203 */
[----:B------:R-:W-:Y:S02]  /*0e80*/  IMAD R11, R10, R4, R11 ;  /* 0x000000040a0b7224 */ /* 0x000fe400078e020b */
[----:B0-----:R-:W-:-:S02]  /*0e90*/  IMAD R3, R6, R21, R30 ;  /* 0x0000001506037224 */ /* 0x001fc400078e021e */
[----:B------:R-:W-:Y:S02]  /*0ea0*/  IMAD R90, R11, R90, R0 ;  /* 0x0000005a0b5a7224 */ /* 0x000fe400078e0200 */
[----:B------:R-:W-:Y:S02]  /*0eb0*/  IMAD R3, R3, R22, R5 ;  /* 0x0000001603037224 */ /* 0x000fe400078e0205 */
[----:B------:R-:W-:Y:S02]  /*0ec0*/  IMAD.MOV.U32 R0, RZ, RZ, 0x1 ;  /* 0x00000001ff007424 */ /* 0x000fe400078e00ff */
[----:B------:R-:W-:Y:S01]  /*0ed0*/  IMAD.MOV.U32 R22, RZ, RZ, R23 ;  /* 0x000000ffff167224 */ /* 0x000fe200078e0017 */
[----:B------:R-:W-:Y:S02]  /*0ee0*/  SEL R91, R3, R90, !P3 ;  /* 0x0000005a035b7207 */ /* 0x000fe40005800000 */
[----:B------:R-:W-:-:S07]  /*0ef0*/  SEL R90, R90, R3, !P3 ;  /* 0x000000035a5a7207 */ /* 0x000fce0005800000 */
.L_x_5:
[----:B------:R-:W-:-:S08]  /*0f00*/  NOP ;  /* 0x0000000000007918 */ /* 0x000fd00000000000 */
[----:B------:R-:W0:Y:S02]  /*0f10*/  USETMAXREG.TRY_ALLOC.CTAPOOL UP0, 0xe8 ;  /* 0x000000e8000079c8 */ /* 0x000e240008000600 */
[----:B0-----:R-:W-:-:S13]  /*0f20*/  PLOP3.LUT P0, PT, PT, PT, UP0, 0x80, 0x0 ;  /* 0x000000000000781c */ /* 0x001fda0003f0f008 */
[----:B------:R-:W-:Y:S05]  /*0f30*/  @!P0 BRA `(.L_x_5) ;  /* 0xfffffffc00f08947 */ /* 0x000fea000383ffff */
[----:B------:R-:W-:Y:S01]  /*0f40*/  ULDC.64 UR4, c[0x0][0x598] ;  /* 0x0001660000047ab9 */ /* 0x000fe20000000a00 */
[----:B------:R-:W-:Y:S01]  /*0f50*/  ULDC.64 UR36, c[0x0][0x208] ;  /* 0x0000820000247ab9 */ /* 0x000fe20000000a00 */
[----:B------:R-:W-:-:S04]  /*0f60*/  ISETP.NE.U32.AND P0, PT, RZ, UR4, PT ;  /* 0x00000004ff007c0c */ /* 0x000fc8000bf05070 */
[----:B------:R-:W-:-:S13]  /*0f70*/  ISETP.NE.AND.EX P0, PT, RZ, UR5, PT, P0 ;  /* 0x00000005ff007c0c */ /* 0x000fda000bf05300 */
[----:B------:R-:W-:Y:S05]  /*0f80*/  @!P0 BRA `(.L_x_8) ;  /* 0x00000000001c8947 */ /* 0x000fea0003800000 */
[----:B------:R-:W0:Y:S02]  /*0f90*/  LDC.64 R4, c[0x0][0x598] ;  /* 0x00016600ff047b82 */ /* 0x000e240000000a00 */
[----:B0-----:R-:W2:Y:S02]  /*0fa0*/  LDG.E.64 R4, desc[UR36][R4.64] ;  /* 0x0000002404047981 */ /* 0x001ea4000c1e1b00 */
[----:B--2---:R-:W-:-:S04]  /*0fb0*/  ISETP.NE.U32.AND P0, PT, R4, RZ, PT ;  /* 0x000000ff0400720c */ /* 0x004fc80003f05070 */
[----:B------:R-:W-:-:S13]  /*0fc0*/  ISETP.NE.AND.EX P0, PT, R5, RZ, PT, P0 ;  /* 0x000000ff0500720c */ /* 0x000fda0003f05300 */
[----:B------:R-:W-:Y:S05]  /*0fd0*/  @!P0 BRA `(.L_x_8) ;  /* 0x0000000000088947 */ /* 0x000fea0003800000 */
[----:B------:R0:W5:Y:S01]  /*0fe0*/  LD.E R23, desc[UR36][R4.64] ;  /* 0x0000002404177980 */ /* 0x000162000c101900 */
[----:B------:R-:W-:Y:S05]  /*0ff0*/  BRA `(.L_x_9) ;  /* 0x0000000000247947 */ /* 0x000fea0003800000 */
.L_x_8:
[----:B------:R-:W-:Y:S02]  /*1000*/  ULDC.64 UR4, c[0x0][0x588] ;  /* 0x0001620000047ab9 */ /* 0x000fe40000000a00 */
[----:B------:R-:W-:-:S04]  /*1010*/  ISETP.NE.U32.AND P0, PT, RZ, UR4, PT ;  /* 0x00000004ff007c0c */ /* 0x000fc8000bf05070 */
[----:B------:R-:W-:-:S13]  /*1020*/  ISETP.NE.AND.EX P0, PT, RZ, UR5, PT, P0 ;  /* 0x00000005ff007c0c */ /* 0x000fda000bf05300 */
[----:B------:R-:W-:Y:S05]  /*1030*/  @!P0 BRA `(.L_x_10) ;  /* 0x00000000000c8947 */ /* 0x000fea0003800000 */
[----:B------:R-:W0:Y:S02]  /*1040*/  LDC.64 R4, c[0x0][0x588] ;  /* 0x00016200ff047b82 */ /* 0x000e240000000a00 */
[----:B0-----:R1:W5:Y:S01]  /*1050*/  LDG.E R23, desc[UR36][R4.64] ;  /* 0x0000002404177981 */ /* 0x001362000c1e1900 */
[----:B------:R-:W-:Y:S05]  /*1060*/  BRA `(.L_x_9) ;  /* 0x0000000000087947 */ /* 0x000fea0003800000 */
.L_x_10:
[----:B------:R-:W-:Y:S02]  /*1070*/  ULDC UR4, c[0x0][0x580] ;  /* 0x0001600000047ab9 */ /* 0x000fe40000000800 */
[----:B------:R-:W-:-:S07]  /*1080*/  IMAD.U32 R23, RZ, RZ, UR4 ;  /* 0x00000004ff177e24 */ /* 0x000fce000f8e00ff */
.L_x_9:
[----:B------:R-:W-:Y:S02]  /*1090*/  ULDC.64 UR4, c[0x0][0x5a0] ;  /* 0x0001680000047ab9 */ /* 0x000fe40000000a00 */
[----:B------:R-:W-:-:S04]  /*10a0*/  ISETP.NE.U32.AND P0, PT, RZ, UR4, PT ;  /* 0x00000004ff007c0c */ /* 0x000fc8000bf05070 */
[----:B------:R-:W-:-:S13]  /*10b0*/  ISETP.NE.AND.EX P0, PT, RZ, UR5, PT, P0 ;  /* 0x00000005ff007c0c */ /* 0x000fda000bf05300 */
[----:B------:R-:W-:Y:S05]  /*10c0*/  @!P0 BRA `(.L_x_11) ;  /* 0x00000000001c8947 */ /* 0x000fea0003800000 */
[----:B01----:R-:W0:Y:S02]  /*10d0*/  LDC.64 R4, c[0x0][0x5a0] ;  /* 0x00016800ff047b82 */ /* 0x003e240000000a00 */
[----:B0-----:R-:W2:Y:S02]  /*10e0*/  LDG.E.64 R4, desc[UR36][R4.64] ;  /* 0x0000002404047981 */ /* 0x001ea4000c1e1b00 */
[----:B--2---:R-:W-:-:S04]  /*10f0*/  ISETP.NE.U32.AND P0, PT, R4, RZ, PT ;  /* 0x000000ff0400720c */ /* 0x004fc80003f05070 */
[----:B------:R-:W-:-:S13]  /*1100*/  ISETP.NE.AND.EX P0, PT, R5, RZ, PT, P0 ;  /* 0x000000ff0500720c */ /* 0x000fda0003f05300 */
[----:B------:R-:W-:Y:S05]  /*1110*/  @!P0 BRA `(.L_x_11) ;  /* 0x0000000000088947 */ /* 0x000fea0003800000 */
[----:B------:R0:W5:Y:S01]  /*1120*/  LD.E R88, desc[UR36][R4.64] ;  /* 0x0000002404587980 */ /* 0x000162000c101900 */
[----:B------:R-:W-:Y:S05]  /*1130*/  BRA `(.L_x_12) ;  /* 0x0000000000247947 */ /* 0x000fea0003800000 */
.L_x_11:
[----:B------:R-:W-:Y:S02]  /*1140*/  ULDC.64 UR4, c[0x0][0x590] ;  /* 0x0001640000047ab9 */ /* 0x000fe40000000a00 */
[----:B------:R-:W-:-:S04]  /*1150*/  ISETP.NE.U32.AND P0, PT, RZ, UR4, PT ;  /* 0x00000004ff007c0c */ /* 0x000fc8000bf05070 */
[----:B------:R-:W-:-:S13]  /*1160*/  ISETP.NE.AND.EX P0, PT, RZ, UR5, PT, P0 ;  /* 0x00000005ff007c0c */ /* 0x000fda000bf05300 */
[----:B------:R-:W-:Y:S05]  /*1170*/  @!P0 BRA `(.L_x_13) ;  /* 0x00000000000c8947 */ /* 0x000fea0003800000 */
[----:B------:R-:W2:Y:S02]  /*1180*/  LDC.64 R88, c[0x0][0x590] ;  /* 0x00016400ff587b82 */ /* 0x000ea40000000a00 */
[----:B--2---:R2:W5:Y:S01]  /*1190*/  LDG.E R88, desc[UR36][R88.64] ;  /* 0x0000002458587981 */ /* 0x004562000c1e1900 */
[----:B------:R-:W-:Y:S05]  /*11a0*/  BRA `(.L_x_12) ;  /* 0x0000000000087947 */ /* 0x000fea0003800000 */
.L_x_13:
[----:B------:R-:W-:Y:S02]  /*11b0*/  ULDC UR4, c[0x0][0x584] ;  /* 0x0001610000047ab9 */ /* 0x000fe40000000800 */
[----:B------:R-:W-:-:S07]  /*11c0*/  IMAD.U32 R88, RZ, RZ, UR4 ;  /* 0x00000004ff587e24 */ /* 0x000fce000f8e00ff */
.L_x_12:
[----:B------:R-:W-:-:S13]  /*11d0*/  LOP3.LUT P0, RZ, R0, 0xff, RZ, 0xc0, !PT ;  /* 0x000000ff00ff7812 */ /* 0x000fda000780c0ff */
[----:B------:R-:W-:Y:S05]  /*11e0*/  @!P0 EXIT ;  /* 0x000000000000894d */ /* 0x000fea0003800000 */
[----:B------:R-:W-:Y:S01]  /*11f0*/  ULDC UR4, c[0x0][0x28c] ;  /* 0x0000a30000047ab9 */ /* 0x000fe20000000800 */
[----:B------:R-:W-:Y:S01]  /*1200*/  UMOV UR38, URZ ;  /* 0x0000003f00267c82 */ /* 0x000fe20008000000 */
[----:B------:R-:W-:Y:S01]  /*1210*/  UIADD3 UR4, UR4, 0x1f, URZ ;  /* 0x0000001f04047890 */ /* 0x000fe2000fffe03f */
[----:B------:R-:W-:-:S03]  /*1220*/  UMOV UR39, URZ ;  /* 0x0000003f00277c82 */ /* 0x000fc60008000000 */
[----:B------:R-:W-:-:S04]  /*1230*/  USHF.R.S32.HI UR5, URZ, 0x1f, UR4 ;  /* 0x0000001f3f057899 */ /* 0x000fc80008011404 */
[----:B------:R-:W-:-:S04]  /*1240*/  ULEA.HI UR5, UR5, UR4, URZ, 0x5 ;  /* 0x0000000405057291 */ /* 0x000fc8000f8f283f */
[----:B------:R-:W-:-:S12]  /*1250*/  USHF.R.S32.HI UR40, URZ, 0x5, UR5 ;  /* 0x000000053f287899 */ /* 0x000fd80008011405 */
.L_x_163:
[----:B------:R-:W-:Y:S01]  /*1260*/  LOP3.LUT R0, R18, 0x80, RZ, 0xc0, !PT ;  /* 0x0000008012007812 */ /* 0x000fe200078ec0ff */
[----:B------:R-:W3:Y:S01]  /*1270*/  S2UR UR7, SR_CgaCtaId ;  /* 0x00000000000779c3 */ /* 0x000ee20000008800 */
[----:B------:R-:W-:Y:S02]  /*1280*/  UMOV UR6, 0x400 ;  /* 0x0000040000067882 */ /* 0x000fe40000000000 */
[----:B------:R-:W-:-:S06]  /*1290*/  SHF.R.U32.HI R0, RZ, 0x7, R0 ;  /* 0x00000007ff007819 */ /* 0x000fcc0000011600 */
[----:B----4-:R-:W4:Y:S01]  /*12a0*/  SHFL.IDX PT, R0, R0, RZ, 0x1f ;  /* 0x00001fff00007589 */ /* 0x010f2200000e0000 */
[----:B---3--:R-:W-:Y:S01]  /*12b0*/  ULEA UR6, UR7, UR6, 0x18 ;  /* 0x0000000607067291 */ /* 0x008fe2000f8ec03f */
[----:B----4-:R-:W-:-:S13]  /*12c0*/  R2UR UR4, R0 ;  /* 0x00000000000472ca */ /* 0x010fda00000e0000 */
[----:B------:R-:W-:-:S04]  /*12d0*/  ULEA.HI UR5, UR4, UR4, URZ, 0x1 ;  /* 0x0000000404057291 */ /* 0x000fc8000f8f083f */
[----:B------:R-:W-:-:S04]  /*12e0*/  ULOP3.LUT UR5, UR5, 0x1ffffe, URZ, 0xc0, !UPT ;  /* 0x001ffffe05057892 */ /* 0x000fc8000f8ec03f */
[----:B------:R-:W-:-:S03]  /*12f0*/  UIADD3 UR5, UR4, -UR5, URZ ;  /* 0x8000000504057290 */ /* 0x000fc6000fffe03f */
[----:B------:R-:W-:Y:S01]  /*1300*/  ULDC UR4, c[0x0][0x28c] ;  /* 0x0000a30000047ab9 */ /* 0x000fe20000000800 */
[----:B------:R-:W-:Y:S01]  /*1310*/  ULEA UR5, UR5, UR6, 0xb ;  /* 0x0000000605057291 */ /* 0x000fe2000f8e583f */
[----:B------:R-:W-:-:S03]  /*1320*/  ISETP.LT.AND P0, PT, RZ, UR4, PT ;  /* 0x00000004ff007c0c */ /* 0x000fc6000bf01270 */
[----:B------:R-:W-:-:S04]  /*1330*/  UIADD3 UR5, UR5, 0x280, URZ ;  /* 0x0000028005057890 */ /* 0x000fc8000fffe03f */
[----:B------:R-:W-:-:S04]  /*1340*/  USHF.R.U32.HI UR5, URZ, 0x4, UR5 ;  /* 0x000000043f057899 */ /* 0x000fc80008011605 */
[----:B------:R-:W-:-:S04]  /*1350*/  ULOP3.LUT UR5, UR5, 0x3fff, URZ, 0xc0, !UPT ;  /* 0x00003fff05057892 */ /* 0x000fc8000f8ec03f */
[----:B------:R-:W-:Y:S01]  /*1360*/  ULOP3.LUT UR41, UR5, 0x10000, URZ, 0xfc, !UPT ;  /* 0x0001000005297892 */ /* 0x000fe2000f8efc3f */
[----:B01----:R-:W-:Y:S11]  /*1370*/  @P0 BRA `(.L_x_14) ;  /* 0x0000000000400947 */ /* 0x003ff60003800000 */
[----:B------:R-:W-:Y:S01]  /*1380*/  MOV R0, 0x0 ;  /* 0x0000000000007802 */ /* 0x000fe20000000f00 */
[----:B------:R-:W-:Y:S01]  /*1390*/  ULDC.64 UR4, c[0x4][0x68] ;  /* 0x01001a0000047ab9 */ /* 0x000fe20000000a00 */
[----:B------:R-:W-:Y:S01]  /*13a0*/  ULDC.64 UR6, c[0x4][0x8] ;  /* 0x0100020000067ab9 */ /* 0x000fe20000000a00 */
[----:B01----:R-:W-:Y:S01]  /*13b0*/  IMAD.U32 R4, RZ, RZ, UR4 ;  /* 0x00000004ff047e24 */ /* 0x003fe2000f8e00ff */
[----:B------:R0:W1:Y:S01]  /*13c0*/  LDC.64 R14, c[0x4][R0] ;  /* 0x01000000000e7b82 */ /* 0x0000620000000a00 */
[----:B------:R-:W-:Y:S01]  /*13d0*/  IMAD.U32 R5, RZ, RZ, UR5 ;  /* 0x00000005ff057e24 */ /* 0x000fe2000f8e00ff */
[----:B------:R-:W-:Y:S01]  /*13e0*/  ULDC.64 UR4, c[0x4][0x70] ;  /* 0x01001c0000047ab9 */ /* 0x000fe20000000a00 */
[----:B------:R-:W-:Y:S02]  /*13f0*/  IMAD.U32 R10, RZ, RZ, UR6 ;  /* 0x00000006ff0a7e24 */ /* 0x000fe4000f8e00ff */
[----:B------:R-:W-:Y:S02]  /*1400*/  IMAD.U32 R6, RZ, RZ, UR4 ;  /* 0x00000004ff067e24 */ /* 0x000fe4000f8e00ff */
[----:B------:R-:W-:-:S02]  /*1410*/  IMAD.U32 R7, RZ, RZ, UR5 ;  /* 0x00000005ff077e24 */ /* 0x000fc4000f8e00ff */
[----:B------:R-:W-:Y:S02]  /*1420*/  IMAD.U32 R11, RZ, RZ, UR7 ;  /* 0x00000007ff0b7e24 */ /* 0x000fe4000f8e00ff */
[----:B------:R-:W-:Y:S02]  /*1430*/  IMAD.MOV.U32 R8, RZ, RZ, 0x1e1 ;  /* 0x000001e1ff087424 */ /* 0x000fe400078e00ff */
[----:B------:R-:W-:Y:S02]  /*1440*/  IMAD.MOV.U32 R12, RZ, RZ, 0x1 ;  /* 0x00000001ff0c7424 */ /* 0x000fe400078e00ff */
[----:B0-----:R-:W-:-:S07]  /*1450*/  IMAD.MOV.U32 R13, RZ, RZ, RZ ;  /* 0x000000ffff0d7224 */ /* 0x001fce00078e00ff */
[----:B------:R-:W-:-:S07]  /*1460*/  LEPC R20, `(.L_x_14) ;  /* 0x000000001014794e */ /* 0x000fce0000000000 */
[----:B-12--5:R-:W-:Y:S05]  /*1470*/  CALL.ABS.NOINC R14 ;  /* 0x000000000e007343 */ /* 0x026fea0003c00000 */
.L_x_14:
[----:B------:R-:W-:-:S04]  /*1480*/  LOP3.LUT R0, R19, 0x1, RZ, 0xfc, !PT ;  /* 0x0000000113007812 */ /* 0x000fc800078efcff */
[----:B------:R-:W-:-:S13]  /*1490*/  ISETP.NE.AND P0, PT, R0, 0x3, PT ;  /* 0x000000030000780c */ /* 0x000fda0003f05270 */
[----:B------:R-:W-:Y:S05]  /*14a0*/  @!P0 BRA `(.L_x_15) ;  /* 0x0000000000048947 */ /* 0x000fea0003800000 */
[----:B------:R-:W-:Y:S01]  /*14b0*/  BPT.TRAP 0x1 ;  /* 0x000000040000795c */ /* 0x000fe20000300000 */
.L_x_15:
[----:B------:R-:W3:Y:S01]  /*14c0*/  S2UR UR5, SR_CgaCtaId ;  /* 0x00000000000579c3 */ /* 0x000ee20000008800 */
[----:B------:R-:W-:Y:S01]  /*14d0*/  UMOV UR4, 0x400 ;  /* 0x0000040000047882 */ /* 0x000fe20000000000 */
[----:B------:R-:W-:Y:S02]  /*14e0*/  IMAD.U32 R0, RZ, RZ, UR38 ;  /* 0x00000026ff007e24 */ /* 0x000fe4000f8e00ff */
[----:B------:R-:W-:-:S03]  /*14f0*/  IMAD.U32 R3, RZ, RZ, UR39 ;  /* 0x00000027ff037e24 */ /* 0x000fc6000f8e00ff */
[----:B------:R-:W-:Y:S01]  /*1500*/  SHF.L.U32 R0, R0, 0x1f, RZ ;  /* 0x0000001f00007819 */ /* 0x000fe200000006ff */
[----:B---3--:R-:W-:-:S06]  /*1510*/  ULEA UR4, UR5, UR4, 0x18 ;  /* 0x0000000405047291 */ /* 0x008fcc000f8ec03f */
[----:B------:R-:W-:-:S04]  /*1520*/  IMAD.U32 R6, RZ, RZ, UR4 ;  /* 0x00000004ff067e24 */ /* 0x000fc8000f8e00ff */
[----:B------:R-:W-:-:S04]  /*1530*/  IMAD R3, R3, 0x8, R6 ;  /* 0x0000000803037824 */ /* 0x000fc800078e0206 */
[----:B------:R3:W4:Y:S01]  /*1540*/  SYNCS.PHASECHK.TRANS64.TRYWAIT P1, [R3+URZ], R0 ;  /* 0x00000000030075a7 */ /* 0x000722000802017f */
[----:B------:R-:W-:Y:S05]  /*1550*/  @!P0 BRA `(.L_x_16) ;  /* 0x0000000000048947 */ /* 0x000fea0003800000 */
[----:B------:R-:W-:Y:S01]  /*1560*/  BPT.TRAP 0x1 ;  /* 0x000000040000795c */ /* 0x000fe20000300000 */
.L_x_16:
[----:B----4-:R-:W-:Y:S05]  /*1570*/  @P1 BRA `(.L_x_17) ;  /* 0x0000000000081947 */ /* 0x010fea0003800000 */
[----:B------:R-:W4:Y:S02]  /*1580*/  SYNCS.PHASECHK.TRANS64.TRYWAIT P1, [R3+URZ], R0 ;  /* 0x00000000030075a7 */ /* 0x000f24000802017f */
[----:B----4-:R-:W-:Y:S05]  /*1590*/  @!P1 BRA `(.L_x_18) ;  /* 0x0000006400c89947 */ /* 0x010fea0003800000 */
.L_x_17:
[----:B------:R-:W-:-:S04]  /*15a0*/  UISETP.LT.AND UP0, UPT, UR40, 0x1, UPT ;  /* 0x000000012800788c */ /* 0x000fc8000bf01270 */
[----:B------:R-:W-:-:S06]  /*15b0*/  USEL UR4, UR40, 0x1, UP0 ;  /* 0x0000000128047887 */ /* 0x000fcc0008000000 */
[----:B---34-:R-:W-:Y:S01]  /*15c0*/  IMAD.U32 R0, RZ, RZ, UR4 ;  /* 0x00000004ff007e24 */ /* 0x018fe2000f8e00ff */
[----:B------:R-:W-:Y:S05]  /*15d0*/  WARPSYNC.ALL ;  /* 0x0000000000007948 */ /* 0x000fea0003800000 */
[----:B------:R-:W-:-:S04]  /*15e0*/  IADD3 R0, -R0, UR40, RZ ;  /* 0x0000002800007c10 */ /* 0x000fc8000fffe1ff */
[----:B------:R-:W-:Y:S02]  /*15f0*/  ISETP.GE.AND P1, PT, R0, 0x1, PT ;  /* 0x000000010000780c */ /* 0x000fe40003f26270 */
[----:B------:R-:W-:Y:S01]  /*1600*/  R2UR UR4, R6 ;  /* 0x00000000060472ca */ /* 0x000fe200000e0000 */
[----:B------:R-:W-:Y:S01]  /*1610*/  WARPGROUP.ARRIVE ;  /* 0x00000000000079c5 */ /* 0x000fe20000000000 */
[----:B------:R-:W-:Y:S01]  /*1620*/  UMOV UR5, 0xc0000010 ;  /* 0xc000001000057882 */ /* 0x000fe20000000000 */
[----:B------:R-:W-:-:S10]  /*1630*/  UMOV UR7, 0xc0000010 ;  /* 0xc000001000077882 */ /* 0x000fd40000000000 */
[----:B------:R-:W-:-:S04]  /*1640*/  UIADD3 UR4, UR4, 0x2a280, URZ ;  /* 0x0002a28004047890 */ /* 0x000fc8000fffe03f */
[----:B------:R-:W-:-:S04]  /*1650*/  USHF.R.U32.HI UR4, URZ, 0x4, UR4 ;  /* 0x000000043f047899 */ /* 0x000fc80008011604 */
[----:B------:R-:W-:-:S04]  /*1660*/  ULOP3.LUT UR4, UR4, 0x3fff, URZ, 0xc0, !UPT ;  /* 0x00003fff04047892 */ /* 0x000fc8000f8ec03f */
[----:B------:R-:W-:Y:S02]  /*1670*/  ULOP3.LUT UR10, UR4, 0x10000, URZ, 0xfc, !UPT ;  /* 0x00010000040a7892 */ /* 0x000fe4000f8efc3f */
[----:B------:R-:W-:Y:S02]  /*1680*/  UIMAD UR4, UR39, 0x180, UR41 ;  /* 0x00000180270478a4 */ /* 0x000fe4000f8e0229 */
[----:B------:R-:W-:Y:S02]  /*1690*/  ULEA UR6, UR39, UR10, 0x7 ;  /* 0x0000000a27067291 */ /* 0x000fe4000f8e383f */
[----:B------:R-:W-:-:S07]  /*16a0*/  UIADD3 UR8, UR4, 0x100, URZ ;  /* 0x0000010004087890 */ /* 0x000fce000fffe03f */
[----:B------:R-:W-:Y:S01]  /*16b0*/  IGMMA.64x64x32.S8.S8 R56, gdesc[UR4], RZ, !UPT, gsb0 ;  /* 0x01e00000043879f1 */ /* 0x000fe2000c0410ff */
[----:B------:R-:W-:Y:S01]  /*16c0*/  UMOV UR4, UR8 ;  /* 0x0000000800047c82 */ /* 0x000fe20008000000 */
[----:B------:R-:W-:Y:S01]  /*16d0*/  UMOV UR5, 0xc0000010 ;  /* 0xc000001000057882 */ /* 0x000fe20000000000 */
[----:B------:R-:W-:Y:S02]  /*16e0*/  WARPGROUP.DEPBAR.LE gsb0, 0x0 ;  /* 0x00008000000079c5 */ /* 0x000fe40000010000 */
[----:B------:R-:W-:-:S06]  /*16f0*/  WARPGROUP.ARRIVE ;  /* 0x00000000000079c5 */ /* 0x000fcc0000000000 */
[----:B------:R-:W-:Y:S03]  /*1700*/  IGMMA.64x64x32.S8.S8 R24, gdesc[UR4], RZ, !UPT, gsb0 ;  /* 0x01e00000041879f1 */ /* 0x000fe6000c0410ff */
[----:B------:R-:W-:Y:S02]  /*1710*/  WARPGROUP.DEPBAR.LE gsb0, 0x0 ;  /* 0x00008000000079c5 */ /* 0x000fe40000010000 */
[----:B------:R-:W-:Y:S05]  /*1720*/  @!P1 BRA `(.L_x_19) ;  /* 0x0000000000dc9947 */ /* 0x000fea0003800000 */
[----:B------:R-:W-:Y:S02]  /*1730*/  UIADD3 UR4, UR39, 0x1, URZ ;  /* 0x0000000127047890 */ /* 0x000fe4000fffe03f */
[----:B------:R-:W-:Y:S02]  /*1740*/  IMAD.U32 R3, RZ, RZ, UR39 ;  /* 0x00000027ff037e24 */ /* 0x000fe4000f8e00ff */
[----:B------:R-:W-:-:S04]  /*1750*/  UISETP.NE.AND UP0, UPT, UR4, 0x1c, UPT ;  /* 0x0000001c0400788c */ /* 0x000fc8000bf05270 */
[----:B------:R-:W-:Y:S02]  /*1760*/  USEL UR5, URZ, 0x1, UP0 ;  /* 0x000000013f057887 */ /* 0x000fe40008000000 */
[----:B------:R-:W-:Y:S02]  /*1770*/  USEL UR8, UR4, URZ, UP0 ;  /* 0x0000003f04087287 */ /* 0x000fe40008000000 */
[----:B------:R-:W-:-:S06]  /*1780*/  ULOP3.LUT UR5, UR38, UR5, URZ, 0x3c, !UPT ;  /* 0x0000000526057292 */ /* 0x000fcc000f8e3c3f */
[----:B------:R-:W-:-:S07]  /*1790*/  IMAD.U32 R7, RZ, RZ, UR5 ;  /* 0x00000005ff077e24 */ /* 0x000fce000f8e00ff */
.L_x_26:
[----:B------:R-:W-:Y:S05]  /*17a0*/  @!P0 BRA `(.L_x_20) ;  /* 0x0000000000048947 */ /* 0x000fea0003800000 */
[----:B------:R-:W-:Y:S01]  /*17b0*/  BPT.TRAP 0x1 ;  /* 0x000000040000795c */ /* 0x000fe20000300000 */
.L_x_20:
[----:B------:R-:W3:Y:S01]  /*17c0*/  S2UR UR5, SR_CgaCtaId ;  /* 0x00000000000579c3 */ /* 0x000ee20000008800 */
[----:B------:R-:W-:Y:S01]  /*17d0*/  UMOV UR4, 0x400 ;  /* 0x0000040000047882 */ /* 0x000fe20000000000 */
[----:B01----:R-:W-:Y:S01]  /*17e0*/  IMAD.U32 R5, RZ, RZ, UR8 ;  /* 0x00000008ff057e24 */ /* 0x003fe2000f8e00ff */
[----:B------:R-:W-:Y:S01]  /*17f0*/  SHF.L.U32 R4, R7, 0x1f, RZ ;  /* 0x0000001f07047819 */ /* 0x000fe200000006ff */
[----:B---3--:R-:W-:-:S06]  /*1800*/  ULEA UR4, UR5, UR4, 0x18 ;  /* 0x0000000405047291 */ /* 0x008fcc000f8ec03f */
[----:B------:R-:W-:-:S04]  /*1810*/  IMAD.U32 R6, RZ, RZ, UR4 ;  /* 0x00000004ff067e24 */ /* 0x000fc8000f8e00ff */
[----:B------:R-:W-:-:S04]  /*1820*/  IMAD R5, R5, 0x8, R6 ;  /* 0x0000000805057824 */ /* 0x000fc800078e0206 */
[----:B------:R0:W1:Y:S01]  /*1830*/  SYNCS.PHASECHK.TRANS64.TRYWAIT P1, [R5+URZ], R4 ;  /* 0x00000004050075a7 */ /* 0x000062000802017f */
[----:B------:R-:W-:Y:S05]  /*1840*/  @!P0 BRA `(.L_x_21) ;  /* 0x0000000000048947 */ /* 0x000fea0003800000 */
[----:B------:R-:W-:Y:S01]  /*1850*/  BPT.TRAP 0x1 ;  /* 0x000000040000795c */ /* 0x000fe20000300000 */
.L_x_21:
[----:B-1----:R-:W-:Y:S05]  /*1860*/  @P1 BRA `(.L_x_22) ;  /* 0x0000000000081947 */ /* 0x002fea0003800000 */
[----:B------:R-:W1:Y:S02]  /*1870*/  SYNCS.PHASECHK.TRANS64.TRYWAIT P1, [R5+URZ], R4 ;  /* 0x00000004050075a7 */ /* 0x000e64000802017f */
[----:B-1----:R-:W-:Y:S05]  /*1880*/  @!P1 BRA `(.L_x_23) ;  /* 0x0000006400209947 */ /* 0x002fea0003800000 */
.L_x_22:
[----:B------:R-:W-:Y:S01]  /*1890*/  ULEA UR6, UR8, UR10, 0x7 ;  /* 0x0000000a08067291 */ /* 0x000fe2000f8e383f */
[----:B------:R-:W-:Y:S01]  /*18a0*/  WARPGROUP.ARRIVE ;  /* 0x00000000000079c5 */ /* 0x000fe20000000000 */
[----:B------:R-:W-:Y:S01]  /*18b0*/  UIMAD UR4, UR8, 0x180, UR41 ;  /* 0x00000180080478a4 */ /* 0x000fe2000f8e0229 */
[----:B------:R-:W-:Y:S01]  /*18c0*/  UMOV UR7, 0xc0000010 ;  /* 0xc000001000077882 */ /* 0x000fe20000000000 */
[----:B------:R-:W-:Y:S02]  /*18d0*/  UMOV UR5, 0xc0000010 ;  /* 0xc000001000057882 */ /* 0x000fe40000000000 */
[----:B------:R-:W-:-:S05]  /*18e0*/  UIADD3 UR9, UR4, 0x100, URZ ;  /* 0x0000010004097890 */ /* 0x000fca000fffe03f */
[----:B------:R-:W-:Y:S01]  /*18f0*/  IGMMA.64x64x32.S8.S8 R56, gdesc[UR4], R56, gsb0 ;  /* 0x01e00000043879f1 */ /* 0x000fe20008041038 */
[----:B------:R-:W-:Y:S01]  /*1900*/  UMOV UR5, 0xc0000010 ;  /* 0xc000001000057882 */ /* 0x000fe20000000000 */
[----:B------:R-:W-:Y:S01]  /*1910*/  UMOV UR4, UR9 ;  /* 0x0000000900047c82 */ /* 0x000fe20008000000 */
[----:B------:R-:W-:Y:S02]  /*1920*/  WARPGROUP.DEPBAR.LE gsb0, 0x0 ;  /* 0x00008000000079c5 */ /* 0x000fe40000010000 */
[----:B------:R-:W-:-:S06]  /*1930*/  WARPGROUP.ARRIVE ;  /* 0x00000000000079c5 */ /* 0x000fcc0000000000 */
[----:B------:R-:W-:Y:S03]  /*1940*/  IGMMA.64x64x32.S8.S8 R24, gdesc[UR4], R24, gsb0 ;  /* 0x01e00000041879f1 */ /* 0x000fe60008041018 */
[----:B------:R-:W-:Y:S02]  /*1950*/  WARPGROUP.DEPBAR.LE gsb0, 0x0 ;  /* 0x00008000000079c5 */ /* 0x000fe40000010000 */
[----:B------:R-:W-:Y:S05]  /*1960*/  @!P0 BRA `(.L_x_24) ;  /* 0x0000000000048947 */ /* 0x000fea0003800000 */
[----:B------:R-:W-:Y:S01]  /*1970*/  BPT.TRAP 0x1 ;  /* 0x000000040000795c */ /* 0x000fe20000300000 */
.L_x_24:
[----:B01----:R-:W-:Y:S01]  /*1980*/  IMAD R4, R3, 0x8, R6 ;  /* 0x0000000803047824 */ /* 0x003fe200078e0206 */
[----:B------:R-:W-:-:S03]  /*1990*/  ISETP.GT.U32.AND P1, PT, R19, 0x1, PT ;  /* 0x000000011300780c */ /* 0x000fc60003f24070 */
[----:B------:R-:W-:-:S05]  /*19a0*/  VIADD R4, R4, 0xe0 ;  /* 0x000000e004047836 */ /* 0x000fca0000000000 */
[----:B------:R-:W-:-:S04]  /*19b0*/  PRMT R4, RZ, 0x654, R4 ;  /* 0x00000654ff047816 */ /* 0x000fc80000000004 */
[----:B------:R0:W-:Y:S01]  /*19c0*/  SYNCS.ARRIVE.TRANS64.RED.A1T0 RZ, [R4+URZ], RZ ;  /* 0x000000ff04ff79a7 */ /* 0x0001e2000810043f */
[----:B------:R-:W-:Y:S05]  /*19d0*/  @P1 BRA `(.L_x_25) ;  /* 0x0000000000041947 */ /* 0x000fea0003800000 */
[----:B------:R-:W-:Y:S01]  /*19e0*/  BPT.TRAP 0x1 ;  /* 0x000000040000795c */ /* 0x000fe20000300000 */
.L_x_25:
[----:B------:R-:W-:Y:S01]  /*19f0*/  UIADD3 UR8, UR8, 0x1, URZ ;  /* 0x0000000108087890 */ /* 0x000fe2000fffe03f */
[C---:B------:R-:W-:Y:S01]  /*1a00*/  ISETP.GT.AND P2, PT, R0.reuse, 0x1, PT ;  /* 0x000000010000780c */ /* 0x040fe20003f44270 */
[----:B------:R-:W-:Y:S02]  /*1a10*/  VIADD R3, R3, 0x1 ;  /* 0x0000000103037836 */ /* 0x000fe40000000000 */
[----:B------:R-:W-:Y:S01]  /*1a20*/  UISETP.NE.AND UP0, UPT, UR8, 0x1c, UPT ;  /* 0x0000001c0800788c */ /* 0x000fe2000bf05270 */
[----:B------:R-:W-:Y:S02]  /*1a30*/  VIADD R0, R0, 0xffffffff ;  /* 0xffffffff00007836 */ /* 0x000fe40000000000 */
[C---:B------:R-:W-:Y:S01]  /*1a40*/  ISETP.NE.AND P1, PT, R3.reuse, 0x1c, PT ;  /* 0x0000001c0300780c */ /* 0x040fe20003f25270 */
[----:B------:R-:W-:Y:S02]  /*1a50*/  USEL UR4, URZ, 0x1, UP0 ;  /* 0x000000013f047887 */ /* 0x000fe40008000000 */
[----:B------:R-:W-:Y:S01]  /*1a60*/  USEL UR8, UR8, URZ, UP0 ;  /* 0x0000003f08087287 */ /* 0x000fe20008000000 */
[----:B------:R-:W-:-:S03]  /*1a70*/  SEL R3, R3, RZ, P1 ;  /* 0x000000ff03037207 */ /* 0x000fc60000800000 */
[----:B------:R-:W-:Y:S01]  /*1a80*/  LOP3.LUT R7, R7, UR4, RZ, 0x3c, !PT ;  /* 0x0000000407077c12 */ /* 0x000fe2000f8e3cff */
[----:B------:R-:W-:Y:S07]  /*1a90*/  @P2 BRA `(.L_x_26) ;  /* 0xfffffffc00402947 */ /* 0x000fee000383ffff */
.L_x_19:
[----:B------:R-:W3:Y:S02]  /*1aa0*/  LDC R0, c[0x0][0x28c] ;  /* 0x0000a300ff007b82 */ /* 0x000ee40000000800 */
[----:B---3--:R-:W-:-:S13]  /*1ab0*/  ISETP.GE.AND P1, PT, R0, 0x1, PT ;  /* 0x000000010000780c */ /* 0x008fda0003f26270 */
[----:B------:R-:W-:Y:S05]  /*1ac0*/  @!P1 BRA `(.L_x_27) ;  /* 0x0000000000409947 */ /* 0x000fea0003800000 */
[----:B------:R-:W-:Y:S05]  /*1ad0*/  @!P0 BRA `(.L_x_28) ;  /* 0x0000000000048947 */ /* 0x000fea0003800000 */
[----:B------:R-:W-:Y:S01]  /*1ae0*/  BPT.TRAP 0x1 ;  /* 0x000000040000795c */ /* 0x000fe20000300000 */
.L_x_28:
[----:B------:R-:W-:Y:S01]  /*1af0*/  UISETP.LT.AND UP0, UPT, UR40, 0x1, UPT ;  /* 0x000000012800788c */ /* 0x000fe2000bf01270 */
[----:B------:R-:W-:-:S03]  /*1b00*/  ISETP.GT.U32.AND P0, PT, R19, 0x1, PT ;  /* 0x000000011300780c */ /* 0x000fc60003f04070 */
[----:B------:R-:W-:-:S04]  /*1b10*/  USEL UR6, UR40, 0x1, UP0 ;  /* 0x0000000128067887 */ /* 0x000fc80008000000 */
[----:B------:R-:W-:-:S04]  /*1b20*/  UIADD3 UR6, UR39, UR40, -UR6 ;  /* 0x0000002827067290 */ /* 0x000fc8000fffe806 */
[----:B------:R-:W-:-:S04]  /*1b30*/  USHF.R.U32.HI UR4, URZ, 0x2, UR6 ;  /* 0x000000023f047899 */ /* 0x000fc80008011606 */
[----:B------:R-:W-:-:S04]  /*1b40*/  UIMAD.WIDE.U32 UR4, UR4, 0x24924925, URZ ;  /* 0x24924925040478a5 */ /* 0x000fc8000f8e003f */
[----:B------:R-:W-:-:S06]  /*1b50*/  UIMAD UR4, UR5, -0x1c, UR6 ;  /* 0xffffffe4050478a4 */ /* 0x000fcc000f8e0206 */
[----:B------:R-:W-:-:S04]  /*1b60*/  IMAD.U32 R3, RZ, RZ, UR4 ;  /* 0x00000004ff037e24 */ /* 0x000fc8000f8e00ff */
[----:B------:R-:W-:-:S04]  /*1b70*/  IMAD R0, R3, 0x8, R6 ;  /* 0x0000000803007824 */ /* 0x000fc800078e0206 */
[----:B------:R-:W-:-:S05]  /*1b80*/  VIADD R0, R0, 0xe0 ;  /* 0x000000e000007836 */ /* 0x000fca0000000000 */
[----:B------:R-:W-:-:S04]  /*1b90*/  PRMT R0, RZ, 0x654, R0 ;  /* 0x00000654ff007816 */ /* 0x000fc80000000000 */
[----:B------:R3:W-:Y:S01]  /*1ba0*/  SYNCS.ARRIVE.TRANS64.RED.A1T0 RZ, [R0+URZ], RZ ;  /* 0x000000ff00ff79a7 */ /* 0x0007e2000810043f */
[----:B------:R-:W-:Y:S05]  /*1bb0*/  @P0 BRA `(.L_x_27) ;  /* 0x0000000000040947 */ /* 0x000fea0003800000 */
[----:B------:R-:W-:Y:S01]  /*1bc0*/  BPT.TRAP 0x1 ;  /* 0x000000040000795c */ /* 0x000fe20000300000 */
.L_x_27:
[----:B------:R-:W4:Y:S01]  /*1bd0*/  LDC R6, c[0x0][0x288] ;  /* 0x0000a200ff067b82 */ /* 0x000f220000000800 */
[--C-:B---3--:R-:W-:Y:S01]  /*1be0*/  SHF.R.U32.HI R0, RZ, 0x2, R18.reuse ;  /* 0x00000002ff007819 */ /* 0x108fe20000011612 */
[----:B------:R-:W-:Y:S01]  /*1bf0*/  IMAD.SHL.U32 R91, R91, 0x40, RZ ;  /* 0x000000405b5b7824 */ /* 0x000fe200078e00ff */
[C---:B01----:R-:W-:Y:S01]  /*1c00*/  LOP3.LUT R4, R18.reuse, 0x60, RZ, 0xc0, !PT ;  /* 0x0000006012047812 */ /* 0x043fe200078ec0ff */
[----:B------:R-:W-:Y:S01]  /*1c10*/  UIADD3 UR39, UR40, UR39, URZ ;  /* 0x0000002728277290 */ /* 0x000fe2000fffe03f */
[----:B------:R-:W-:Y:S01]  /*1c20*/  SHF.R.U32.HI R5, RZ, 0x7, R18 ;  /* 0x00000007ff057819 */ /* 0x000fe20000011612 */
[----:B------:R-:W-:Y:S01]  /*1c30*/  IMAD.SHL.U32 R14, R18, 0x2, RZ ;  /* 0x00000002120e7824 */ /* 0x000fe200078e00ff */
[----:B------:R-:W-:Y:S01]  /*1c40*/  LOP3.LUT R3, R0, 0x7, RZ, 0xc0, !PT ;  /* 0x0000000700037812 */ /* 0x000fe200078ec0ff */
[----:B------:R-:W-:Y:S01]  /*1c50*/  UISETP.GT.U32.AND UP0, UPT, UR39, 0x1b, UPT ;  /* 0x0000001b2700788c */ /* 0x000fe2000bf04070 */
[----:B------:R-:W-:Y:S01]  /*1c60*/  SHF.R.U32.HI R4, RZ, 0x1, R4 ;  /* 0x00000001ff047819 */ /* 0x000fe20000011604 */
[----:B------:R-:W-:Y:S01]  /*1c70*/  ULDC UR7, c[0x0][0x284] ;  /* 0x0000a10000077ab9 */ /* 0x000fe20000000800 */
[----:B------:R-:W-:Y:S01]  /*1c80*/  LOP3.LUT R0, R5, 0x1, RZ, 0xc0, !PT ;  /* 0x0000000105007812 */ /* 0x000fe200078ec0ff */
[----:B------:R-:W-:Y:S01]  /*1c90*/  UISETP.LT.U32.AND UP0, UPT, UR40, 0x1c, UP0 ;  /* 0x0000001c2800788c */ /* 0x000fe20008701070 */
[----:B------:R-:W-:Y:S01]  /*1ca0*/  IADD3 R5, RZ, -R4, -R3 ;  /* 0x80000004ff057210 */ /* 0x000fe20007ffe803 */
[----:B------:R-:W-:Y:S01]  /*1cb0*/  UISETP.GE.U32.AND UP1, UPT, UR40, 0x1c, UPT ;  /* 0x0000001c2800788c */ /* 0x000fe2000bf26070 */
[----:B------:R-:W-:Y:S01]  /*1cc0*/  SHF.R.S32.HI R94, RZ, 0x1f, R22 ;  /* 0x0000001fff5e7819 */ /* 0x000fe20000011416 */
[C---:B------:R-:W-:Y:S01]  /*1cd0*/  IMAD.SHL.U32 R8, R0.reuse, 0x40, RZ ;  /* 0x0000004000087824 */ /* 0x040fe200078e00ff */
[C---:B------:R-:W-:Y:S01]  /*1ce0*/  LOP3.LUT R14, R91.reuse, 0x6, R14, 0xf8, !PT ;  /* 0x000000065b0e7812 */ /* 0x040fe200078ef80e */
[----:B------:R-:W-:Y:S01]  /*1cf0*/  IMAD R5, R0, -0x40, R5 ;  /* 0xffffffc000057824 */ /* 0x000fe200078e0205 */
[----:B------:R-:W-:Y:S01]  /*1d00*/  LOP3.LUT R0, R18, 0x3, RZ, 0xc0, !PT ;  /* 0x0000000312007812 */ /* 0x000fe200078ec0ff */
[----:B------:R-:W-:Y:S01]  /*1d10*/  ULDC.64 UR8, c[0x0][0x5d0] ;  /* 0x0001740000087ab9 */ /* 0x000fe20000000a00 */
[----:B------:R-:W-:Y:S01]  /*1d20*/  LOP3.LUT R3, R8, 0x40, R3, 0xe2, !PT ;  /* 0x0000004008037812 */ /* 0x000fe200078ee203 */
[----:B------:R-:W-:Y:S01]  /*1d30*/  USHF.R.U32.HI UR4, URZ, 0x2, UR39 ;  /* 0x000000023f047899 */ /* 0x000fe20008011627 */
[----:B------:R-:W-:Y:S01]  /*1d40*/  SHF.R.S32.HI R15, RZ, 0x1f, R14 ;  /* 0x0000001fff0f7819 */ /* 0x000fe2000001140e */
[----:B----4-:R-:W-:Y:S01]  /*1d50*/  IMAD R8, R0, -0x2, R6 ;  /* 0xfffffffe00087824 */ /* 0x010fe200078e0206 */
[----:B------:R-:W-:Y:S01]  /*1d60*/  ISETP.GE.AND P0, PT, R91, R6, PT ;  /* 0x000000065b00720c */ /* 0x000fe20003f06270 */
[----:B------:R-:W-:Y:S01]  /*1d70*/  IMAD R0, R90, 0xc0, RZ ;  /* 0x000000c05a007824 */ /* 0x000fe200078e02ff */
[----:B------:R-:W-:Y:S01]  /*1d80*/  USEL UR6, URZ, 0x1, !UP0 ;  /* 0x000000013f067887 */ /* 0x000fe2000c000000 */
[----:B------:R-:W-:Y:S01]  /*1d90*/  LOP3.LUT R4, R3, R4, RZ, 0xfc, !PT ;  /* 0x0000000403047212 */ /* 0x000fe200078efcff */
[----:B------:R-:W-:Y:S01]  /*1da0*/  IMAD R3, R94, UR8, RZ ;  /* 0x000000085e037c24 */ /* 0x000fe2000f8e02ff */
[----:B------:R-:W-:Y:S01]  /*1db0*/  UIMAD.WIDE.U32 UR4, UR4, 0x24924925, URZ ;  /* 0x24924925040478a5 */ /* 0x000fe2000f8e003f */
[----:B------:R-:W-:Y:S01]  /*1dc0*/  ISETP.GE.OR P0, PT, R0, UR7, P0 ;  /* 0x0000000700007c0c */ /* 0x000fe20008706670 */
[----:B------:R-:W-:Y:S01]  /*1dd0*/  ULOP3.LUT UR38, UR38, UR6, URZ, 0x3c, !UPT ;  /* 0x0000000626267292 */ /* 0x000fe2000f8e3c3f */
[----:B------:R-:W-:Y:S01]  /*1de0*/  IMAD R3, R22, UR9, R3 ;  /* 0x0000000916037c24 */ /* 0x000fe2000f8e0203 */
[----:B------:R-:W-:Y:S01]  /*1df0*/  IADD3 R100, -R0, UR7, R5 ;  /* 0x0000000700647c10 */ /* 0x000fe2000fffe105 */
[----:B------:R-:W-:Y:S01]  /*1e00*/  IMAD.WIDE.U32 R6, R22, UR8, R14 ;  /* 0x0000000816067c25 */ /* 0x000fe2000f8e000e */
[----:B------:R-:W-:-:S02]  /*1e10*/  UIMAD UR39, UR5, -0x1c, UR39 ;  /* 0xffffffe4052778a4 */ /* 0x000fc4000f8e0227 */
[----:B------:R-:W-:Y:S01]  /*1e20*/  @UP1 ULOP3.LUT UR38, UR38, 0x1, UR5, 0x78, !UPT ;  /* 0x0000000126261892 */ /* 0x000fe2000f8e7805 */
[----:B------:R-:W-:Y:S02]  /*1e30*/  IMAD.MOV.U32 R5, RZ, RZ, RZ ;  /* 0x000000ffff057224 */ /* 0x000fe400078e00ff */
[----:B------:R-:W-:Y:S02]  /*1e40*/  IMAD.IADD R7, R7, 0x1, R3 ;  /* 0x0000000107077824 */ /* 0x000fe400078e0203 */
[----:B------:R-:W-:-:S04]  /*1e50*/  IMAD.WIDE R4, R90, 0xc0, R4 ;  /* 0x000000c05a047825 */ /* 0x000fc800078e0204 */
[----:B------:R-:W-:Y:S02]  /*1e60*/  IMAD.IADD R3, R8, 0x1, -R91 ;  /* 0x0000000108037824 */ /* 0x000fe400078e0a5b */
[----:B------:R-:W-:Y:S01]  /*1e70*/  IMAD.MOV.U32 R0, RZ, RZ, -0x1 ;  /* 0xffffffffff007424 */ /* 0x000fe200078e00ff */
[----:B------:R-:W-:Y:S06]  /*1e80*/  @P0 BRA `(.L_x_29) ;  /* 0x0000003000f40947 */ /* 0x000fec0003800000 */
[----:B------:R-:W0:Y:S01]  /*1e90*/  LDC.64 R20, c[0x0][0x5c8] ;  /* 0x00017200ff147b82 */ /* 0x000e220000000a00 */
[----:B------:R-:W-:Y:S01]  /*1ea0*/  ULDC.64 UR4, c[0x0][0x5c0] ;  /* 0x0001700000047ab9 */ /* 0x000fe20000000a00 */
[----:B------:R-:W-:Y:S01]  /*1eb0*/  BSSY B0, `(.L_x_29) ;  /* 0x000033a000007945 */ /* 0x000fe20003800000 */
[-C--:B0-----:R-:W-:Y:S01]  /*1ec0*/  IMAD R8, R5, R20.reuse, RZ ;  /* 0x0000001405087224 */ /* 0x081fe200078e02ff */
[----:B------:R-:W-:Y:S01]  /*1ed0*/  SHF.L.U64.HI R13, R20, 0x7, R21 ;  /* 0x00000007140d7819 */ /* 0x000fe20000010215 */
[----:B------:R-:W-:-:S04]  /*1ee0*/  IMAD.WIDE.U32 R6, R4, R20, R6 ;  /* 0x0000001404067225 */ /* 0x000fc800078e0006 */
[----:B------:R-:W-:Y:S01]  /*1ef0*/  IMAD R9, R4, R21, R8 ;  /* 0x0000001504097224 */ /* 0x000fe200078e0208 */
[----:B------:R-:W-:Y:S01]  /*1f00*/  IADD3 R92, P0, R6, UR4, RZ ;  /* 0x00000004065c7c10 */ /* 0x000fe2000ff1e0ff */
[C---:B------:R-:W-:Y:S02]  /*1f10*/  IMAD.SHL.U32 R11, R20.reuse, 0x80, RZ ;  /* 0x00000080140b7824 */ /* 0x040fe400078e00ff */
[----:B------:R-:W-:Y:S01]  /*1f20*/  IMAD.IADD R9, R7, 0x1, R9 ;  /* 0x0000000107097824 */ /* 0x000fe200078e0209 */
[-C--:B------:R-:W-:Y:S02]  /*1f30*/  LEA R6, P1, R20, R92.reuse, 0x3 ;  /* 0x0000005c14067211 */ /* 0x080fe400078218ff */
[----:B------:R-:W-:Y:S02]  /*1f40*/  IADD3 R8, P2, R11, R92, RZ ;  /* 0x0000005c0b087210 */ /* 0x000fe40007f5e0ff */
[----:B------:R-:W-:Y:S02]  /*1f50*/  IADD3.X R93, R9, UR5, RZ, P0, !PT ;  /* 0x00000005095d7c10 */ /* 0x000fe400087fe4ff */
[----:B-----5:R-:W-:-:S02]  /*1f60*/  ISETP.NE.AND P0, PT, R88, RZ, PT ;  /* 0x000000ff5800720c */ /* 0x020fc40003f05270 */
[----:B------:R-:W-:Y:S01]  /*1f70*/  LEA.HI.X R7, R20, R93, R21, 0x3, P1 ;  /* 0x0000005d14077211 */ /* 0x000fe200008f1c15 */
[----:B------:R-:W-:Y:S01]  /*1f80*/  IMAD.X R9, R13, 0x1, R93, P2 ;  /* 0x000000010d097824 */ /* 0x000fe200010e065d */
[----:B------:R-:W-:-:S05]  /*1f90*/  IADD3 R10, P1, R11, R6, RZ ;  /* 0x000000060b0a7210 */ /* 0x000fca0007f3e0ff */
[----:B------:R-:W-:-:S04]  /*1fa0*/  IMAD.X R11, R13, 0x1, R7, P1 ;  /* 0x000000010d0b7824 */ /* 0x000fc800008e0607 */
[----:B------:R-:W-:Y:S05]  /*1fb0*/  @!P0 BRA `(.L_x_30) ;  /* 0x0000002400948947 */ /* 0x000fea0003800000 */
[----:B------:R-:W0:Y:S01]  /*1fc0*/  LDC.64 R90, c[0x0][0x5b0] ;  /* 0x00016c00ff5a7b82 */ /* 0x000e220000000a00 */
[----:B------:R-:W-:Y:S01]  /*1fd0*/  ULDC.64 UR4, c[0x0][0x5b8] ;  /* 0x00016e0000047ab9 */ /* 0x000fe20000000a00 */
[----:B------:R-:W-:Y:S01]  /*1fe0*/  ISETP.GE.AND P0, PT, R100, 0x1, PT ;  /* 0x000000016400780c */ /* 0x000fe20003f06270 */
[----:B------:R-:W-:Y:S01]  /*1ff0*/  IMAD R21, R94, UR4, RZ ;  /* 0x000000045e157c24 */ /* 0x000fe2000f8e02ff */
[----:B------:R-:W-:Y:S01]  /*2000*/  BSSY B1, `(.L_x_31) ;  /* 0x0000010000017945 */ /* 0x000fe20003800000 */
[C---:B------:R-:W-:Y:S01]  /*2010*/  IMAD.WIDE.U32 R14, R22.reuse, UR4, R14 ;  /* 0x00000004160e7c25 */ /* 0x040fe2000f8e000e */
[----:B------:R-:W-:Y:S02]  /*2020*/  ISETP.LT.OR P3, PT, R3, 0x1, !P0 ;  /* 0x000000010300780c */ /* 0x000fe40004761670 */
[----:B------:R-:W1:Y:S01]  /*2030*/  LDC.64 R12, c[0x0][0x5a8] ;  /* 0x00016a00ff0c7b82 */ /* 0x000e620000000a00 */
[----:B------:R-:W-:Y:S02]  /*2040*/  IMAD R21, R22, UR5, R21 ;  /* 0x0000000516157c24 */ /* 0x000fe4000f8e0215 */
[----:B------:R-:W-:-:S02]  /*2050*/  IMAD.MOV.U32 R20, RZ, RZ, R14 ;  /* 0x000000ffff147224 */ /* 0x000fc400078e000e */
[----:B------:R-:W-:Y:S02]  /*2060*/  IMAD.IADD R21, R15, 0x1, R21 ;  /* 0x000000010f157824 */ /* 0x000fe400078e0215 */
[-C--:B0-----:R-:W-:Y:S01]  /*2070*/  IMAD R22, R5, R90.reuse, RZ ;  /* 0x0000005a05167224 */ /* 0x081fe200078e02ff */
[----:B------:R-:W-:Y:S01]  /*2080*/  SHF.L.U64.HI R97, R90, 0x3, R91 ;  /* 0x000000035a617819 */ /* 0x000fe2000001025b */
[----:B------:R-:W-:-:S04]  /*2090*/  IMAD.WIDE.U32 R94, R4, R90, R20 ;  /* 0x0000005a045e7225 */ /* 0x000fc800078e0014 */
[----:B------:R-:W-:Y:S01]  /*20a0*/  IMAD R103, R4, R91, R22 ;  /* 0x0000005b04677224 */ /* 0x000fe200078e0216 */
[----:B-1----:R-:W-:Y:S01]  /*20b0*/  IADD3 R94, P1, R94, R12, RZ ;  /* 0x0000000c5e5e7210 */ /* 0x002fe20007f3e0ff */
[----:B------:R-:W-:-:S03]  /*20c0*/  IMAD.SHL.U32 R96, R90, 0x8, RZ ;  /* 0x000000085a607824 */ /* 0x000fc600078e00ff */
[----:B------:R-:W-:Y:S01]  /*20d0*/  IADD3.X R95, R13, R95, R103, P1, !PT ;  /* 0x0000005f0d5f7210 */ /* 0x000fe20000ffe467 */
[----:B------:R-:W-:Y:S08]  /*20e0*/  @P3 BRA `(.L_x_32) ;  /* 0x0000000000043947 */ /* 0x000ff00003800000 */
[----:B--2---:R0:W5:Y:S02]  /*20f0*/  LDG.E.U8 R89, desc[UR36][R94.64] ;  /* 0x000000245e597981 */ /* 0x004164000c1e1100 */
.L_x_32:
[----:B------:R-:W-:Y:S05]  /*2100*/  BSYNC B1 ;  /* 0x0000000000017941 */ /* 0x000fea0003800000 */
.L_x_31:
[----:B-----5:R-:W-:Y:S01]  /*2110*/  LOP3.LUT R22, R89, 0xffff, RZ, 0xc0, !PT ;  /* 0x0000ffff59167812 */ /* 0x020fe200078ec0ff */
[----:B------:R-:W-:Y:S01]  /*2120*/  IMAD.WIDE.U32 R98, R4, R90, R96 ;  /* 0x0000005a04627225 */ /* 0x000fe200078e0060 */
[----:B------:R-:W-:Y:S01]  /*2130*/  ISETP.LT.OR P4, PT, R3, 0x2, !P0 ;  /* 0x000000020300780c */ /* 0x000fe20004781670 */
[----:B------:R-:W-:Y:S01]  /*2140*/  BSSY B1, `(.L_x_33) ;  /* 0x000000e000017945 */ /* 0x000fe20003800000 */
[----:B------:R-:W-:Y:S01]  /*2150*/  PRMT R101, R22, 0x8880, RZ ;  /* 0x0000888016657816 */ /* 0x000fe200000000ff */
[----:B------:R-:W-:Y:S01]  /*2160*/  IMAD.IADD R99, R103, 0x1, R99 ;  /* 0x0000000167637824 */ /* 0x000fe200078e0263 */
[----:B------:R-:W-:Y:S02]  /*2170*/  IADD3 R98, P2, P5, R14, R12, R98 ;  /* 0x0000000c0e627210 */ /* 0x000fe40007d5e062 */
[----:B------:R-:W-:Y:S01]  /*2180*/  ISETP.GE.AND P1, PT, R100, 0x9, PT ;  /* 0x000000096400780c */ /* 0x000fe20003f26270 */
[----:B------:R-:W-:Y:S01]  /*2190*/  IMAD R22, R101, R88, RZ ;  /* 0x0000005865167224 */ /* 0x000fe200078e02ff */
[----:B------:R-:W-:-:S02]  /*21a0*/  IADD3.X R99, R21, R13, R99, P2, P5 ;  /* 0x0000000d15637210 */ /* 0x000fc400017ea463 */
[----:B------:R-:W-:Y:S01]  /*21b0*/  ISETP.LT.OR P2, PT, R3, 0x1, !P1 ;  /* 0x000000010300780c */ /* 0x000fe20004f41670 */
[----:B------:R-:W-:-:S05]  /*21c0*/  @!P3 IMAD R101, R56, R23, R22 ;  /* 0x000000173865b224 */ /* 0x000fca00078e0216 */
[----:B------:R1:W-:Y:S01]  /*21d0*/  @!P3 STG.E.U8 desc[UR36][R92.64], R101 ;  /* 0x000000655c00b986 */ /* 0x0003e2000c101124 */
[----:B------:R-:W-:Y:S06]  /*21e0*/  @P4 BRA `(.L_x_34) ;  /* 0x00000000000c4947 */ /* 0x000fec0003800000 */
[----:B--2---:R-:W1:Y:S02]  /*21f0*/  LDG.E.U8 R89, desc[UR36][R94.64+0x1] ;  /* 0x000001245e597981 */ /* 0x004e64000c1e1100 */
[----:B-1----:R-:W-:-:S05]  /*2200*/  PRMT R101, R89, 0x8880, RZ ;  /* 0x0000888059657816 */ /* 0x002fca00000000ff */
[----:B------:R-:W-:-:S07]  /*2210*/  IMAD R22, R101, R88, RZ ;  /* 0x0000005865167224 */ /* 0x000fce00078e02ff */
.L_x_34:
[----:B------:R-:W-:Y:S05]  /*2220*/  BSYNC B1 ;  /* 0x0000000000017941 */ /* 0x000fea0003800000 */
.L_x_33:
[----:B------:R-:W-:Y:S01]  /*2230*/  @!P4 IMAD R57, R57, R23, R22 ;  /* 0x000000173939c224 */ /* 0x000fe200078e0216 */
[----:B------:R-:W-:Y:S04]  /*2240*/  BSSY B1, `(.L_x_35) ;  /* 0x0000006000017945 */ /* 0x000fe80003800000 */
[----:B------:R3:W-:Y:S01]  /*2250*/  @!P4 STG.E.U8 desc[UR36][R92.64+0x1], R57 ;  /* 0x000001395c00c986 */ /* 0x0007e2000c101124 */
[----:B------:R-:W-:Y:S05]  /*2260*/  @P2 BRA `(.L_x_36) ;  /* 0x00000000000c2947 */ /* 0x000fea0003800000 */
[----:B--2---:R-:W3:Y:S02]  /*2270*/  LDG.E.U8 R89, desc[UR36][R98.64] ;  /* 0x0000002462597981 */ /* 0x004ee4000c1e1100 */
[----:B---3--:R-:W-:-:S05]  /*2280*/  PRMT R57, R89, 0x8880, RZ ;  /* 0x0000888059397816 */ /* 0x008fca00000000ff */
[----:B------:R-:W-:-:S07]  /*2290*/  IMAD R22, R57, R88, RZ ;  /* 0x0000005839167224 */ /* 0x000fce00078e02ff */
.L_x_36:
[----:B------:R-:W-:Y:S05]  /*22a0*/  BSYNC B1 ;  /* 0x0000000000017941 */ /* 0x000fea0003800000 */
.L_x_35:
[C---:B------:R-:W-:Y:S01]  /*22b0*/  ISETP.LT.OR P4, PT, R3.reuse, 0x2, !P1 ;  /* 0x000000020300780c */ /* 0x040fe20004f81670 */
[----:B---3--:R-:W-:Y:S01]  /*22c0*/  @!P2 IMAD R57, R58, R23, R22 ;  /* 0x000000173a39a224 */ /* 0x008fe200078e0216 */
[----:B------:R-:W-:Y:S01]  /*22d0*/  BSSY B1, `(.L_x_37) ;  /* 0x0000009000017945 */ /* 0x000fe20003800000 */
[C---:B------:R-:W-:Y:S02]  /*22e0*/  ISETP.LT.OR P3, PT, R3.reuse, 0x9, !P0 ;  /* 0x000000090300780c */ /* 0x040fe40004761670 */
[C---:B------:R-:W-:Y:S01]  /*22f0*/  ISETP.LT.OR P5, PT, R3.reuse, 0xa, !P0 ;  /* 0x0000000a0300780c */ /* 0x040fe200047a1670 */
[----:B------:R3:W-:Y:S01]  /*2300*/  @!P2 STG.E.U8 desc[UR36][R6.64], R57 ;  /* 0x000000390600a986 */ /* 0x0007e2000c101124 */
[----:B------:R-:W-:-:S06]  /*2310*/  ISETP.LT.OR P2, PT, R3, 0x9, !P1 ;  /* 0x000000090300780c */ /* 0x000fcc0004f41670 */
[----:B------:R-:W-:Y:S07]  /*2320*/  @P4 BRA `(.L_x_38) ;  /* 0x00000000000c4947 */ /* 0x000fee0003800000 */
[----:B--2---:R-:W3:Y:S02]  /*2330*/  LDG.E.U8 R89, desc[UR36][R98.64+0x1] ;  /* 0x0000012462597981 */ /* 0x004ee4000c1e1100 */
[----:B---3--:R-:W-:-:S05]  /*2340*/  PRMT R57, R89, 0x8880, RZ ;  /* 0x0000888059397816 */ /* 0x008fca00000000ff */
[----:B------:R-:W-:-:S07]  /*2350*/  IMAD R22, R57, R88, RZ ;  /* 0x0000005839167224 */ /* 0x000fce00078e02ff */
.L_x_38:
[----:B------:R-:W-:Y:S05]  /*2360*/  BSYNC B1 ;  /* 0x0000000000017941 */ /* 0x000fea0003800000 */
.L_x_37:
[----:B------:R-:W-:Y:S01]  /*2370*/  @!P4 IMAD R59, R59, R23, R22 ;  /* 0x000000173b3bc224 */ /* 0x000fe200078e0216 */
[----:B------:R-:W-:Y:S04]  /*2380*/  BSSY B1, `(.L_x_39) ;  /* 0x0000006000017945 */ /* 0x000fe80003800000 */
[----:B------:R4:W-:Y:S01]  /*2390*/  @!P4 STG.E.U8 desc[UR36][R6.64+0x1], R59 ;  /* 0x0000013b0600c986 */ /* 0x0009e2000c101124 */
[----:B------:R-:W-:Y:S05]  /*23a0*/  @P3 BRA `(.L_x_40) ;  /* 0x00000000000c3947 */ /* 0x000fea0003800000 */
[----:B--2---:R-:W3:Y:S02]  /*23b0*/  LDG.E.U8 R89, desc[UR36][R94.64+0x8] ;  /* 0x000008245e597981 */ /* 0x004ee4000c1e1100 */
[----:B---3--:R-:W-:-:S05]  /*23c0*/  PRMT R57, R89, 0x8880, RZ ;  /* 0x0000888059397816 */ /* 0x008fca00000000ff */
[----:B------:R-:W-:-:S07]  /*23d0*/  IMAD R22, R57, R88, RZ ;  /* 0x0000005839167224 */ /* 0x000fce00078e02ff */
.L_x_40:
[----:B------:R-:W-:Y:S05]  /*23e0*/  BSYNC B1 ;  /* 0x0000000000017941 */ /* 0x000fea0003800000 */
.L_x_39:
[----:B---3--:R-:W-:Y:S01]  /*23f0*/  @!P3 IMAD R57, R60, R23, R22 ;  /* 0x000000173c39b224 */ /* 0x008fe200078e0216 */
[----:B------:R-:W-:Y:S04]  /*2400*/  BSSY B1, `(.L_x_41) ;  /* 0x0000006000017945 */ /* 0x000fe80003800000 */
[----:B------:R3:W-:Y:S01]  /*2410*/  @!P3 STG.E.U8 desc[UR36][R92.64+0x8], R57 ;  /* 0x000008395c00b986 */ /* 0x0007e2000c101124 */
[----:B------:R-:W-:Y:S05]  /*2420*/  @P5 BRA `(.L_x_42) ;  /* 0x00000000000c5947 */ /* 0x000fea0003800000 */
[----:B--2---:R-:W3:Y:S02]  /*2430*/  LDG.E.U8 R89, desc[UR36][R94.64+0x9] ;  /* 0x000009245e597981 */ /* 0x004ee4000c1e1100 */
[----:B---3--:R-:W-:-:S05]  /*2440*/  PRMT R57, R89, 0x8880, RZ ;  /* 0x0000888059397816 */ /* 0x008fca00000000ff */
[----:B------:R-:W-:-:S07]  /*2450*/  IMAD R22, R57, R88, RZ ;  /* 0x0000005839167224 */ /* 0x000fce00078e02ff */
.L_x_42:
[----:B------:R-:W-:Y:S05]  /*2460*/  BSYNC B1 ;  /* 0x0000000000017941 */ /* 0x000fea0003800000 */
.L_x_41:
[----:B------:R-:W-:Y:S01]  /*2470*/  @!P5 IMAD R61, R61, R23, R22 ;  /* 0x000000173d3dd224 */ /* 0x000fe200078e0216 */
[----:B------:R-:W-:Y:S04]  /*2480*/  BSSY B1, `(.L_x_43) ;  /* 0x0000006000017945 */ /* 0x000fe80003800000 */
[----:B------:R0:W-:Y:S01]  /*2490*/  @!P5 STG.E.U8 desc[UR36][R92.64+0x9], R61 ;  /* 0x0000093d5c00d986 */ /* 0x0001e2000c101124 */
[----:B------:R-:W-:Y:S05]  /*24a0*/  @P2 BRA `(.L_x_44) ;  /* 0x00000000000c2947 */ /* 0x000fea0003800000 */
[----:B--2---:R-:W3:Y:S02]  /*24b0*/  LDG.E.U8 R89, desc[UR36][R98.64+0x8] ;  /* 0x0000082462597981 */ /* 0x004ee4000c1e1100 */
[----:B---3--:R-:W-:-:S05]  /*24c0*/  PRMT R57, R89, 0x8880, RZ ;  /* 0x0000888059397816 */ /* 0x008fca00000000ff */
[----:B------:R-:W-:-:S07]  /*24d0*/  IMAD R22, R57, R88, RZ ;  /* 0x0000005839167224 */ /* 0x000fce00078e02ff */
.L_x_44:
[----:B------:R-:W-:Y:S05]  /*24e0*/  BSYNC B1 ;  /* 0x0000000000017941 */ /* 0x000fea0003800000 */
.L_x_43:
        /* <DEDUP_REMOVED lines=11> */
.L_x_46:
[----:B------:R-:W-:Y:S05]  /*25a0*/  BSYNC B1 ;  /* 0x0000000000017941 */ /* 0x000fea0003800000 */
.L_x_45:
[----:B------:R-:W-:Y:S01]  /*25b0*/  @!P4 IMAD R63, R63, R23, R22 ;  /* 0x000000173f3fc224 */ /* 0x000fe200078e0216 */
[----:B------:R-:W-:Y:S04]  /*25c0*/  BSSY B1, `(.L_x_47) ;  /* 0x0000006000017945 */ /* 0x000fe80003800000 */
[----:B------:R0:W-:Y:S01]  /*25d0*/  @!P4 STG.E.U8 desc[UR36][R6.64+0x9], R63 ;  /* 0x0000093f0600c986 */ /* 0x0001e2000c101124 */
[----:B------:R-:W-:Y:S05]  /*25e0*/  @P3 BRA `(.L_x_48) ;  /* 0x00000000000c3947 */ /* 0x000fea0003800000 */
[----:B--2---:R-:W3:Y:S02]  /*25f0*/  LDG.E.U8 R89, desc[UR36][R94.64+0x10] ;  /* 0x000010245e597981 */ /* 0x004ee4000c1e1100 */
[----:B---3--:R-:W-:-:S05]  /*2600*/  PRMT R57, R89, 0x8880, RZ ;  /* 0x0000888059397816 */ /* 0x008fca00000000ff */
[----:B------:R-:W-:-:S07]  /*2610*/  IMAD R22, R57, R88, RZ ;  /* 0x0000005839167224 */ /* 0x000fce00078e02ff */
.L_x_48:
[----:B------:R-:W-:Y:S05]  /*2620*/  BSYNC B1 ;  /* 0x0000000000017941 */ /* 0x000fea0003800000 */
.L_x_47:
[----:B---3--:R-:W-:Y:S01]  /*2630*/  @!P3 IMAD R57, R64, R23, R22 ;  /* 0x000000174039b224 */ /* 0x008fe200078e0216 */
[----:B------:R-:W-:Y:S04]  /*2640*/  BSSY B1, `(.L_x_49) ;  /* 0x0000006000017945 */ /* 0x000fe80003800000 */
[----:B------:R3:W-:Y:S01]  /*2650*/  @!P3 STG.E.U8 desc[UR36][R92.64+0x10], R57 ;  /* 0x000010395c00b986 */ /* 0x0007e2000c101124 */
[----:B------:R-:W-:Y:S05]  /*2660*/  @P5 BRA `(.L_x_50) ;  /* 0x00000000000c5947 */ /* 0x000fea0003800000 */
[----:B--2---:R-:W3:Y:S02]  /*2670*/  LDG.E.U8 R89, desc[UR36][R94.64+0x11] ;  /* 0x000011245e597981 */ /* 0x004ee4000c1e1100 */
[----:B---3--:R-:W-:-:S05]  /*2680*/  PRMT R57, R89, 0x8880, RZ ;  /* 0x0000888059397816 */ /* 0x008fca00000000ff */
[----:B------:R-:W-:-:S07]  /*2690*/  IMAD R22, R57, R88, RZ ;  /* 0x0000005839167224 */ /* 0x000fce00078e02ff */
.L_x_50:
[----:B------:R-:W-:Y:S05]  /*26a0*/  BSYNC B1 ;  /* 0x0000000000017941 */ /* 0x000fea0003800000 */
.L_x_49:
[----:B------:R-:W-:Y:S01]  /*26b0*/  @!P5 IMAD R65, R65, R23, R22 ;  /* 0x000000174141d224 */ /* 0x000fe200078e0216 */
[----:B------:R-:W-:Y:S04]  /*26c0*/  BSSY B1, `(.L_x_51) ;  /* 0x0000006000017945 */ /* 0x000fe80003800000 */
[----:B------:R0:W-:Y:S01]  /*26d0*/  @!P5 STG.E.U8 desc[UR36][R92.64+0x11], R65 ;  /* 0x000011415c00d986 */ /* 0x0001e2000c101124 */
[----:B------:R-:W-:Y:S05]  /*26e0*/  @P2 BRA `(.L_x_52) ;  /* 0x00000000000c2947 */ /* 0x000fea0003800000 */
[----:B--2---:R-:W3:Y:S02]  /*26f0*/  LDG.E.U8 R89, desc[UR36][R98.64+0x10] ;  /* 0x0000102462597981 */ /* 0x004ee4000c1e1100 */
[----:B---3--:R-:W-:-:S05]  /*2700*/  PRMT R57, R89, 0x8880, RZ ;  /* 0x0000888059397816 */ /* 0x008fca00000000ff */
[----:B------:R-:W-:-:S07]  /*2710*/  IMAD R22, R57, R88, RZ ;  /* 0x0000005839167224 */ /* 0x000fce00078e02ff */
.L_x_52:
[----:B------:R-:W-:Y:S05]  /*2720*/  BSYNC B1 ;  /* 0x0000000000017941 */ /* 0x000fea0003800000 */
.L_x_51:
        /* <DEDUP_REMOVED lines=11> */
.L_x_54:
[----:B------:R-:W-:Y:S05]  /*27e0*/  BSYNC B1 ;  /* 0x0000000000017941 */ /* 0x000fea0003800000 */
.L_x_53:
[----:B------:R-:W-:Y:S01]  /*27f0*/  @!P4 IMAD R67, R67, R23, R22 ;  /* 0x000000174343c224 */ /* 0x000fe200078e0216 */
[----:B------:R-:W-:Y:S04]  /*2800*/  BSSY B1, `(.L_x_55) ;  /* 0x0000006000017945 */ /* 0x000fe80003800000 */
[----:B------:R0:W-:Y:S01]  /*2810*/  @!P4 STG.E.U8 desc[UR36][R6.64+0x11], R67 ;  /* 0x000011430600c986 */ /* 0x0001e2000c101124 */
[----:B------:R-:W-:Y:S05]  /*2820*/  @P3 BRA `(.L_x_56) ;  /* 0x00000000000c3947 */ /* 0x000fea0003800000 */
[----:B--2---:R-:W3:Y:S02]  /*2830*/  LDG.E.U8 R89, desc[UR36][R94.64+0x18] ;  /* 0x000018245e597981 */ /* 0x004ee4000c1e1100 */
[----:B---3--:R-:W-:-:S05]  /*2840*/  PRMT R57, R89, 0x8880, RZ ;  /* 0x0000888059397816 */ /* 0x008fca00000000ff */
[----:B------:R-:W-:-:S07]  /*2850*/  IMAD R22, R57, R88, RZ ;  /* 0x0000005839167224 */ /* 0x000fce00078e02ff */
.L_x_56:
[----:B------:R-:W-:Y:S05]  /*2860*/  BSYNC B1 ;  /* 0x0000000000017941 */ /* 0x000fea0003800000 */
.L_x_55:
[----:B---3--:R-:W-:Y:S01]  /*2870*/  @!P3 IMAD R57, R68, R23, R22 ;  /* 0x000000174439b224 */ /* 0x008fe200078e0216 */
[----:B------:R-:W-:Y:S04]  /*2880*/  BSSY B1, `(.L_x_57) ;  /* 0x0000006000017945 */ /* 0x000fe80003800000 */
[----:B------:R3:W-:Y:S01]  /*2890*/  @!P3 STG.E.U8 desc[UR36][R92.64+0x18], R57 ;  /* 0x000018395c00b986 */ /* 0x0007e2000c101124 */
[----:B------:R-:W-:Y:S05]  /*28a0*/  @P5 BRA `(.L_x_58) ;  /* 0x00000000000c5947 */ /* 0x000fea0003800000 */
[----:B--2---:R-:W3:Y:S02]  /*28b0*/  LDG.E.U8 R89, desc[UR36][R94.64+0x19] ;  /* 0x000019245e597981 */ /* 0x004ee4000c1e1100 */
[----:B---3--:R-:W-:-:S05]  /*28c0*/  PRMT R57, R89, 0x8880, RZ ;  /* 0x0000888059397816 */ /* 0x008fca00000000ff */
[----:B------:R-:W-:-:S07]  /*28d0*/  IMAD R22, R57, R88, RZ ;  /* 0x0000005839167224 */ /* 0x000fce00078e02ff */
.L_x_58:
[----:B------:R-:W-:Y:S05]  /*28e0*/  BSYNC B1 ;  /* 0x0000000000017941 */ /* 0x000fea0003800000 */
.L_x_57:
[----:B------:R-:W-:Y:S01]  /*28f0*/  @!P5 IMAD R69, R69, R23, R22 ;  /* 0x000000174545d224 */ /* 0x000fe200078e0216 */
[----:B------:R-:W-:Y:S04]  /*2900*/  BSSY B1, `(.L_x_59) ;  /* 0x0000006000017945 */ /* 0x000fe80003800000 */
[----:B------:R0:W-:Y:S01]  /*2910*/  @!P5 STG.E.U8 desc[UR36][R92.64+0x19], R69 ;  /* 0x000019455c00d986 */ /* 0x0001e2000c101124 */
[----:B------:R-:W-:Y:S05]  /*2920*/  @P2 BRA `(.L_x_60) ;  /* 0x00000000000c2947 */ /* 0x000fea0003800000 */
[----:B--2---:R-:W3:Y:S02]  /*2930*/  LDG.E.U8 R89, desc[UR36][R98.64+0x18] ;  /* 0x0000182462597981 */ /* 0x004ee4000c1e1100 */
[----:B---3--:R-:W-:-:S05]  /*2940*/  PRMT R57, R89, 0x8880, RZ ;  /* 0x0000888059397816 */ /* 0x008fca00000000ff */
[----:B------:R-:W-:-:S07]  /*2950*/  IMAD R22, R57, R88, RZ ;  /* 0x0000005839167224 */ /* 0x000fce00078e02ff */
.L_x_60:
[----:B------:R-:W-:Y:S05]  /*2960*/  BSYNC B1 ;  /* 0x0000000000017941 */ /* 0x000fea0003800000 */
.L_x_59:
        /* <DEDUP_REMOVED lines=11> */
.L_x_62:
[----:B------:R-:W-:Y:S05]  /*2a20*/  BSYNC B1 ;  /* 0x0000000000017941 */ /* 0x000fea0003800000 */
.L_x_61:
[----:B------:R-:W-:Y:S01]  /*2a30*/  @!P4 IMAD R71, R71, R23, R22 ;  /* 0x000000174747c224 */ /* 0x000fe200078e0216 */
[----:B------:R-:W-:Y:S04]  /*2a40*/  BSSY B1, `(.L_x_63) ;  /* 0x0000006000017945 */ /* 0x000fe80003800000 */
[----:B------:R0:W-:Y:S01]  /*2a50*/  @!P4 STG.E.U8 desc[UR36][R6.64+0x19], R71 ;  /* 0x000019470600c986 */ /* 0x0001e2000c101124 */
[----:B------:R-:W-:Y:S05]  /*2a60*/  @P3 BRA `(.L_x_64) ;  /* 0x00000000000c3947 */ /* 0x000fea0003800000 */
[----:B--2---:R-:W3:Y:S02]  /*2a70*/  LDG.E.U8 R89, desc[UR36][R94.64+0x20] ;  /* 0x000020245e597981 */ /* 0x004ee4000c1e1100 */
[----:B---3--:R-:W-:-:S05]  /*2a80*/  PRMT R57, R89, 0x8880, RZ ;  /* 0x0000888059397816 */ /* 0x008fca00000000ff */
[----:B------:R-:W-:-:S07]  /*2a90*/  IMAD R22, R57, R88, RZ ;  /* 0x0000005839167224 */ /* 0x000fce00078e02ff */
.L_x_64:
[----:B------:R-:W-:Y:S05]  /*2aa0*/  BSYNC B1 ;  /* 0x0000000000017941 */ /* 0x000fea0003800000 */
.L_x_63:
[----:B---3--:R-:W-:Y:S01]  /*2ab0*/  @!P3 IMAD R57, R72, R23, R22 ;  /* 0x000000174839b224 */ /* 0x008fe200078e0216 */
[----:B------:R-:W-:Y:S04]  /*2ac0*/  BSSY B1, `(.L_x_65) ;  /* 0x0000006000017945 */ /* 0x000fe80003800000 */
[----:B------:R3:W-:Y:S01]  /*2ad0*/  @!P3 STG.E.U8 desc[UR36][R92.64+0x20], R57 ;  /* 0x000020395c00b986 */ /* 0x0007e2000c101124 */
[----:B------:R-:W-:Y:S05]  /*2ae0*/  @P5 BRA `(.L_x_66) ;  /* 0x00000000000c5947 */ /* 0x000fea0003800000 */
[----:B--2---:R-:W3:Y:S02]  /*2af0*/  LDG.E.U8 R89, desc[UR36][R94.64+0x21] ;  /* 0x000021245e597981 */ /* 0x004ee4000c1e1100 */
[----:B---3--:R-:W-:-:S05]  /*2b00*/  PRMT R57, R89, 0x8880, RZ ;  /* 0x0000888059397816 */ /* 0x008fca00000000ff */
[----:B------:R-:W-:-:S07]  /*2b10*/  IMAD R22, R57, R88, RZ ;  /* 0x0000005839167224 */ /* 0x000fce00078e02ff */
.L_x_66:
[----:B------:R-:W-:Y:S05]  /*2b20*/  BSYNC B1 ;  /* 0x0000000000017941 */ /* 0x000fea0003800000 */
.L_x_65:
[----:B------:R-:W-:Y:S01]  /*2b30*/  @!P5 IMAD R73, R73, R23, R22 ;  /* 0x000000174949d224 */ /* 0x000fe200078e0216 */
[----:B------:R-:W-:Y:S04]  /*2b40*/  BSSY B1, `(.L_x_67) ;  /* 0x0000006000017945 */ /* 0x000fe80003800000 */
[----:B------:R0:W-:Y:S01]  /*2b50*/  @!P5 STG.E.U8 desc[UR36][R92.64+0x21], R73 ;  /* 0x000021495c00d986 */ /* 0x0001e2000c101124 */
[----:B------:R-:W-:Y:S05]  /*2b60*/  @P2 BRA `(.L_x_68) ;  /* 0x00000000000c2947 */ /* 0x000fea0003800000 */
[----:B--2---:R-:W3:Y:S02]  /*2b70*/  LDG.E.U8 R89, desc[UR36][R98.64+0x20] ;  /* 0x0000202462597981 */ /* 0x004ee4000c1e1100 */
[----:B---3--:R-:W-:-:S05]  /*2b80*/  PRMT R57, R89, 0x8880, RZ ;  /* 0x0000888059397816 */ /* 0x008fca00000000ff */
[----:B------:R-:W-:-:S07]  /*2b90*/  IMAD R22, R57, R88, RZ ;  /* 0x0000005839167224 */ /* 0x000fce00078e02ff */
.L_x_68:
[----:B------:R-:W-:Y:S05]  /*2ba0*/  BSYNC B1 ;  /* 0x0000000000017941 */ /* 0x000fea0003800000 */
.L_x_67:
        /* <DEDUP_REMOVED lines=11> */
.L_x_70:
[----:B------:R-:W-:Y:S05]  /*2c60*/  BSYNC B1 ;  /* 0x0000000000017941 */ /* 0x000fea0003800000 */
.L_x_69:
[----:B------:R-:W-:Y:S01]  /*2c70*/  @!P4 IMAD R75, R75, R23, R22 ;  /* 0x000000174b4bc224 */ /* 0x000fe200078e0216 */
[----:B------:R-:W-:Y:S04]  /*2c80*/  BSSY B1, `(.L_x_71) ;  /* 0x0000006000017945 */ /* 0x000fe80003800000 */
[----:B------:R0:W-:Y:S01]  /*2c90*/  @!P4 STG.E.U8 desc[UR36][R6.64+0x21], R75 ;  /* 0x0000214b0600c986 */ /* 0x0001e2000c101124 */
[----:B------:R-:W-:Y:S05]  /*2ca0*/  @P3 BRA `(.L_x_72) ;  /* 0x00000000000c3947 */ /* 0x000fea0003800000 */
[----:B--2---:R-:W3:Y:S02]  /*2cb0*/  LDG.E.U8 R89, desc[UR36][R94.64+0x28] ;  /* 0x000028245e597981 */ /* 0x004ee4000c1e1100 */
[----:B---3--:R-:W-:-:S05]  /*2cc0*/  PRMT R57, R89, 0x8880, RZ ;  /* 0x0000888059397816 */ /* 0x008fca00000000ff */
[----:B------:R-:W-:-:S07]  /*2cd0*/  IMAD R22, R57, R88, RZ ;  /* 0x0000005839167224 */ /* 0x000fce00078e02ff */
.L_x_72:
[----:B------:R-:W-:Y:S05]  /*2ce0*/  BSYNC B1 ;  /* 0x0000000000017941 */ /* 0x000fea0003800000 */
.L_x_71:
[----:B---3--:R-:W-:Y:S01]  /*2cf0*/  @!P3 IMAD R57, R76, R23, R22 ;  /* 0x000000174c39b224 */ /* 0x008fe200078e0216 */
[----:B------:R-:W-:Y:S04]  /*2d00*/  BSSY B1, `(.L_x_73) ;  /* 0x0000006000017945 */ /* 0x000fe80003800000 */
[----:B------:R3:W-:Y:S01]  /*2d10*/  @!P3 STG.E.U8 desc[UR36][R92.64+0x28], R57 ;  /* 0x000028395c00b986 */ /* 0x0007e2000c101124 */
[----:B------:R-:W-:Y:S05]  /*2d20*/  @P5 BRA `(.L_x_74) ;  /* 0x00000000000c5947 */ /* 0x000fea0003800000 */
[----:B--2---:R-:W3:Y:S02]  /*2d30*/  LDG.E.U8 R89, desc[UR36][R94.64+0x29] ;  /* 0x000029245e597981 */ /* 0x004ee4000c1e1100 */
[----:B---3--:R-:W-:-:S05]  /*2d40*/  PRMT R57, R89, 0x8880, RZ ;  /* 0x0000888059397816 */ /* 0x008fca00000000ff */
[----:B------:R-:W-:-:S07]  /*2d50*/  IMAD R22, R57, R88, RZ ;  /* 0x0000005839167224 */ /* 0x000fce00078e02ff */
.L_x_74:
[----:B------:R-:W-:Y:S05]  /*2d60*/  BSYNC B1 ;  /* 0x0000000000017941 */ /* 0x000fea0003800000 */
.L_x_73:
[----:B------:R-:W-:Y:S01]  /*2d70*/  @!P5 IMAD R77, R77, R23, R22 ;  /* 0x000000174d4dd224 */ /* 0x000fe200078e0216 */
[----:B------:R-:W-:Y:S04]  /*2d80*/  BSSY B1, `(.L_x_75) ;  /* 0x0000006000017945 */ /* 0x000fe80003800000 */
[----:B------:R0:W-:Y:S01]  /*2d90*/  @!P5 STG.E.U8 desc[UR36][R92.64+0x29], R77 ;  /* 0x0000294d5c00d986 */ /* 0x0001e2000c101124 */
[----:B------:R-:W-:Y:S05]  /*2da0*/  @P2 BRA `(.L_x_76) ;  /* 0x00000000000c2947 */ /* 0x000fea0003800000 */
[----:B--2---:R-:W3:Y:S02]  /*2db0*/  LDG.E.U8 R89, desc[UR36][R98.64+0x28] ;  /* 0x0000282462597981 */ /* 0x004ee4000c1e1100 */
[----:B---3--:R-:W-:-:S05]  /*2dc0*/  PRMT R57, R89, 0x8880, RZ ;  /* 0x0000888059397816 */ /* 0x008fca00000000ff */
[----:B------:R-:W-:-:S07]  /*2dd0*/  IMAD R22, R57, R88, RZ ;  /* 0x0000005839167224 */ /* 0x000fce00078e02ff */
.L_x_76:
[----:B------:R-:W-:Y:S05]  /*2de0*/  BSYNC B1 ;  /* 0x0000000000017941 */ /* 0x000fea0003800000 */
.L_x_75:
        /* <DEDUP_REMOVED lines=11> */
.L_x_78:
[----:B------:R-:W-:Y:S05]  /*2ea0*/  BSYNC B1 ;  /* 0x0000000000017941 */ /* 0x000fea0003800000 */
.L_x_77:
[----:B------:R-:W-:Y:S01]  /*2eb0*/  @!P4 IMAD R79, R79, R23, R22 ;  /* 0x000000174f4fc224 */ /* 0x000fe200078e0216 */
[----:B------:R-:W-:Y:S04]  /*2ec0*/  BSSY B1, `(.L_x_79) ;  /* 0x0000006000017945 */ /* 0x000fe80003800000 */
[----:B------:R0:W-:Y:S01]  /*2ed0*/  @!P4 STG.E.U8 desc[UR36][R6.64+0x29], R79 ;  /* 0x0000294f0600c986 */ /* 0x0001e2000c101124 */
[----:B------:R-:W-:Y:S05]  /*2ee0*/  @P3 BRA `(.L_x_80) ;  /* 0x00000000000c3947 */ /* 0x000fea0003800000 */
[----:B--2---:R-:W3:Y:S02]  /*2ef0*/  LDG.E.U8 R89, desc[UR36][R94.64+0x30] ;  /* 0x000030245e597981 */ /* 0x004ee4000c1e1100 */
[----:B---3--:R-:W-:-:S05]  /*2f00*/  PRMT R57, R89, 0x8880, RZ ;  /* 0x0000888059397816 */ /* 0x008fca00000000ff */
[----:B------:R-:W-:-:S07]  /*2f10*/  IMAD R22, R57, R88, RZ ;  /* 0x0000005839167224 */ /* 0x000fce00078e02ff */
.L_x_80:
[----:B------:R-:W-:Y:S05]  /*2f20*/  BSYNC B1 ;  /* 0x0000000000017941 */ /* 0x000fea0003800000 */
.L_x_79:
[----:B---3--:R-:W-:Y:S01]  /*2f30*/  @!P3 IMAD R57, R80, R23, R22 ;  /* 0x000000175039b224 */ /* 0x008fe200078e0216 */
[----:B------:R-:W-:Y:S04]  /*2f40*/  BSSY B1, `(.L_x_81) ;  /* 0x0000006000017945 */ /* 0x000fe80003800000 */
[----:B------:R3:W-:Y:S01]  /*2f50*/  @!P3 STG.E.U8 desc[UR36][R92.64+0x30], R57 ;  /* 0x000030395c00b986 */ /* 0x0007e2000c101124 */
[----:B------:R-:W-:Y:S05]  /*2f60*/  @P5 BRA `(.L_x_82) ;  /* 0x00000000000c5947 */ /* 0x000fea0003800000 */
[----:B--2---:R-:W3:Y:S02]  /*2f70*/  LDG.E.U8 R89, desc[UR36][R94.64+0x31] ;  /* 0x000031245e597981 */ /* 0x004ee4000c1e1100 */
[----:B---3--:R-:W-:-:S05]  /*2f80*/  PRMT R57, R89, 0x8880, RZ ;  /* 0x0000888059397816 */ /* 0x008fca00000000ff */
[----:B------:R-:W-:-:S07]  /*2f90*/  IMAD R22, R57, R88, RZ ;  /* 0x0000005839167224 */ /* 0x000fce00078e02ff */
.L_x_82:
[----:B------:R-:W-:Y:S05]  /*2fa0*/  BSYNC B1 ;  /* 0x0000000000017941 */ /* 0x000fea0003800000 */
.L_x_81:
[----:B------:R-:W-:Y:S01]  /*2fb0*/  @!P5 IMAD R81, R81, R23, R22 ;  /* 0x000000175151d224 */ /* 0x000fe200078e0216 */
[----:B------:R-:W-:Y:S04]  /*2fc0*/  BSSY B1, `(.L_x_83) ;  /* 0x0000006000017945 */ /* 0x000fe80003800000 */
[----:B------:R0:W-:Y:S01]  /*2fd0*/  @!P5 STG.E.U8 desc[UR36][R92.64+0x31], R81 ;  /* 0x000031515c00d986 */ /* 0x0001e2000c101124 */
[----:B------:R-:W-:Y:S05]  /*2fe0*/  @P2 BRA `(.L_x_84) ;  /* 0x00000000000c2947 */ /* 0x000fea0003800000 */
[----:B--2---:R-:W3:Y:S02]  /*2ff0*/  LDG.E.U8 R89, desc[UR36][R98.64+0x30] ;  /* 0x0000302462597981 */ /* 0x004ee4000c1e1100 */
[----:B---3--:R-:W-:-:S05]  /*3000*/  PRMT R57, R89, 0x8880, RZ ;  /* 0x0000888059397816 */ /* 0x008fca00000000ff */
[----:B------:R-:W-:-:S07]  /*3010*/  IMAD R22, R57, R88, RZ ;  /* 0x0000005839167224 */ /* 0x000fce00078e02ff */
.L_x_84:
[----:B------:R-:W-:Y:S05]  /*3020*/  BSYNC B1 ;  /* 0x0000000000017941 */ /* 0x000fea0003800000 */
.L_x_83:
[C---:B------:R-:W-:Y:S01]  /*3030*/  ISETP.LT.OR P4, PT, R3.reuse, 0x32, !P1 ;  /* 0x000000320300780c */ /* 0x040fe20004f81670 */
[----:B---3--:R-:W-:Y:S01]  /*3040*/  @!P2 IMAD R57, R82, R23, R22 ;  /* 0x000000175239a224 */ /* 0x008fe200078e0216 */
[----:B------:R-:W-:Y:S01]  /*3050*/  BSSY B1, `(.L_x_85) ;  /* 0x000000b000017945 */ /* 0x000fe20003800000 */
[C---:B------:R-:W-:Y:S02]  /*3060*/  ISETP.LT.OR P3, PT, R3.reuse, 0x39, !P0 ;  /* 0x000000390300780c */ /* 0x040fe40004761670 */
[----:B----4-:R-:W-:Y:S01]  /*3070*/  IADD3 R59, P5, R4, 0x80, RZ ;  /* 0x00000080043b7810 */ /* 0x010fe20007fbe0ff */
[----:B------:R3:W-:Y:S01]  /*3080*/  @!P2 STG.E.U8 desc[UR36][R6.64+0x30], R57 ;  /* 0x000030390600a986 */ /* 0x0007e2000c101124 */
[C---:B------:R-:W-:Y:S02]  /*3090*/  ISETP.LT.OR P2, PT, R3.reuse, 0x39, !P1 ;  /* 0x000000390300780c */ /* 0x040fe40004f41670 */
[C---:B------:R-:W-:Y:S02]  /*30a0*/  ISETP.LT.OR P0, PT, R3.reuse, 0x3a, !P0 ;  /* 0x0000003a0300780c */ /* 0x040fe40004701670 */
[----:B------:R-:W-:-:S02]  /*30b0*/  ISETP.LT.OR P1, PT, R3, 0x3a, !P1 ;  /* 0x0000003a0300780c */ /* 0x000fc40004f21670 */
[----:B------:R-:W-:Y:S11]  /*30c0*/  @P4 BRA `(.L_x_86) ;  /* 0x00000000000c4947 */ /* 0x000ff60003800000 */
[----:B--2---:R-:W3:Y:S02]  /*30d0*/  LDG.E.U8 R89, desc[UR36][R98.64+0x31] ;  /* 0x0000312462597981 */ /* 0x004ee4000c1e1100 */
[----:B---3--:R-:W-:-:S05]  /*30e0*/  PRMT R57, R89, 0x8880, RZ ;  /* 0x0000888059397816 */ /* 0x008fca00000000ff */
[----:B------:R-:W-:-:S07]  /*30f0*/  IMAD R22, R57, R88, RZ ;  /* 0x0000005839167224 */ /* 0x000fce00078e02ff */
.L_x_86:
[----:B------:R-:W-:Y:S05]  /*3100*/  BSYNC B1 ;  /* 0x0000000000017941 */ /* 0x000fea0003800000 */
.L_x_85:
[----:B------:R-:W-:Y:S01]  /*3110*/  @!P4 IMAD R83, R83, R23, R22 ;  /* 0x000000175353c224 */ /* 0x000fe200078e0216 */
[----:B------:R-:W-:Y:S04]  /*3120*/  BSSY B1, `(.L_x_87) ;  /* 0x0000006000017945 */ /* 0x000fe80003800000 */
[----:B------:R4:W-:Y:S01]  /*3130*/  @!P4 STG.E.U8 desc[UR36][R6.64+0x31], R83 ;  /* 0x000031530600c986 */ /* 0x0009e2000c101124 */
[----:B------:R-:W-:Y:S05]  /*3140*/  @P3 BRA `(.L_x_88) ;  /* 0x00000000000c3947 */ /* 0x000fea0003800000 */
[----:B--2---:R-:W3:Y:S02]  /*3150*/  LDG.E.U8 R89, desc[UR36][R94.64+0x38] ;  /* 0x000038245e597981 */ /* 0x004ee4000c1e1100 */
[----:B---3--:R-:W-:-:S05]  /*3160*/  PRMT R57, R89, 0x8880, RZ ;  /* 0x0000888059397816 */ /* 0x008fca00000000ff */
[----:B------:R-:W-:-:S07]  /*3170*/  IMAD R22, R57, R88, RZ ;  /* 0x0000005839167224 */ /* 0x000fce00078e02ff */
.L_x_88:
[----:B------:R-:W-:Y:S05]  /*3180*/  BSYNC B1 ;  /* 0x0000000000017941 */ /* 0x000fea0003800000 */
.L_x_87:
[----:B---3--:R-:W-:Y:S01]  /*3190*/  @!P3 IMAD R57, R84, R23, R22 ;  /* 0x000000175439b224 */ /* 0x008fe200078e0216 */
[----:B------:R-:W-:Y:S01]  /*31a0*/  BSSY B1, `(.L_x_89) ;  /* 0x0000007000017945 */ /* 0x000fe20003800000 */
[----:B0-----:R-:W-:-:S03]  /*31b0*/  IMAD.X R61, RZ, RZ, R5, P5 ;  /* 0x000000ffff3d7224 */ /* 0x001fc600028e0605 */
[----:B------:R0:W-:Y:S01]  /*31c0*/  @!P3 STG.E.U8 desc[UR36][R92.64+0x38], R57 ;  /* 0x000038395c00b986 */ /* 0x0001e2000c101124 */
[----:B------:R-:W-:Y:S05]  /*31d0*/  @P0 BRA `(.L_x_90) ;  /* 0x00000000000c0947 */ /* 0x000fea0003800000 */
[----:B--2---:R-:W2:Y:S02]  /*31e0*/  LDG.E.U8 R89, desc[UR36][R94.64+0x39] ;  /* 0x000039245e597981 */ /* 0x004ea4000c1e1100 */
[----:B--2---:R-:W-:-:S05]  /*31f0*/  PRMT R5, R89, 0x8880, RZ ;  /* 0x0000888059057816 */ /* 0x004fca00000000ff */
[----:B------:R-:W-:-:S07]  /*3200*/  IMAD R22, R5, R88, RZ ;  /* 0x0000005805167224 */ /* 0x000fce00078e02ff */
.L_x_90:
[----:B------:R-:W-:Y:S05]  /*3210*/  BSYNC B1 ;  /* 0x0000000000017941 */ /* 0x000fea0003800000 */
.L_x_89:
[----:B------:R-:W-:Y:S01]  /*3220*/  @!P0 IMAD R85, R85, R23, R22 ;  /* 0x0000001755558224 */ /* 0x000fe200078e0216 */
[----:B------:R-:W-:Y:S01]  /*3230*/  BSSY B1, `(.L_x_91) ;  /* 0x0000007000017945 */ /* 0x000fe20003800000 */
[----:B------:R-:W-:-:S03]  /*3240*/  IMAD R4, R61, R90, RZ ;  /* 0x0000005a3d047224 */ /* 0x000fc600078e02ff */
[----:B------:R3:W-:Y:S01]  /*3250*/  @!P0 STG.E.U8 desc[UR36][R92.64+0x39], R85 ;  /* 0x000039555c008986 */ /* 0x0007e2000c101124 */
[----:B------:R-:W-:Y:S05]  /*3260*/  @P2 BRA `(.L_x_92) ;  /* 0x00000000000c2947 */ /* 0x000fea0003800000 */
[----:B--2---:R-:W2:Y:S02]  /*3270*/  LDG.E.U8 R89, desc[UR36][R98.64+0x38] ;  /* 0x0000382462597981 */ /* 0x004ea4000c1e1100 */
[----:B--2---:R-:W-:-:S05]  /*3280*/  PRMT R5, R89, 0x8880, RZ ;  /* 0x0000888059057816 */ /* 0x004fca00000000ff */
[----:B------:R-:W-:-:S07]  /*3290*/  IMAD R22, R5, R88, RZ ;  /* 0x0000005805167224 */ /* 0x000fce00078e02ff */
.L_x_92:
[----:B------:R-:W-:Y:S05]  /*32a0*/  BSYNC B1 ;  /* 0x0000000000017941 */ /* 0x000fea0003800000 */
.L_x_91:
[----:B------:R-:W-:Y:S01]  /*32b0*/  @!P2 IMAD R5, R86, R23, R22 ;  /* 0x000000175605a224 */ /* 0x000fe200078e0216 */
[----:B------:R-:W-:Y:S01]  /*32c0*/  BSSY B1, `(.L_x_93) ;  /* 0x0000009000017945 */ /* 0x000fe20003800000 */
[C---:B0-----:R-:W-:Y:S02]  /*32d0*/  IMAD R57, R59.reuse, R91, R4 ;  /* 0x0000005b3b397224 */ /* 0x041fe400078e0204 */
[CC--:B------:R-:W-:Y:S01]  /*32e0*/  IMAD.WIDE.U32 R96, R59.reuse, R90.reuse, R96 ;  /* 0x0000005a3b607225 */ /* 0x0c0fe200078e0060 */
[----:B------:R0:W-:Y:S03]  /*32f0*/  @!P2 STG.E.U8 desc[UR36][R6.64+0x38], R5 ;  /* 0x000038050600a986 */ /* 0x0001e6000c101124 */
[----:B------:R-:W-:Y:S01]  /*3300*/  IMAD.WIDE.U32 R90, R59, R90, R20 ;  /* 0x0000005a3b5a7225 */ /* 0x000fe200078e0014 */
[----:B------:R-:W-:Y:S06]  /*3310*/  @P1 BRA `(.L_x_94) ;  /* 0x00000000000c1947 */ /* 0x000fec0003800000 */
[----:B--2---:R-:W0:Y:S02]  /*3320*/  LDG.E.U8 R89, desc[UR36][R98.64+0x39] ;  /* 0x0000392462597981 */ /* 0x004e24000c1e1100 */
[----:B0-----:R-:W-:-:S05]  /*3330*/  PRMT R5, R89, 0x8880, RZ ;  /* 0x0000888059057816 */ /* 0x001fca00000000ff */
[----:B------:R-:W-:-:S07]  /*3340*/  IMAD R22, R5, R88, RZ ;  /* 0x0000005805167224 */ /* 0x000fce00078e02ff */
.L_x_94:
[----:B------:R-:W-:Y:S05]  /*3350*/  BSYNC B1 ;  /* 0x0000000000017941 */ /* 0x000fea0003800000 */
.L_x_93:
[----:B------:R-:W-:Y:S01]  /*3360*/  @!P1 IMAD R87, R87, R23, R22 ;  /* 0x0000001757579224 */ /* 0x000fe200078e0216 */
[----:B------:R-:W-:Y:S01]  /*3370*/  ISETP.GE.AND P2, PT, R100, 0x81, PT ;  /* 0x000000816400780c */ /* 0x000fe20003f46270 */
[----:B------:R-:W-:Y:S01]  /*3380*/  BSSY B1, `(.L_x_95) ;  /* 0x000000c000017945 */ /* 0x000fe20003800000 */
[----:B------:R-:W-:Y:S02]  /*3390*/  IADD3 R4, P5, R90, R12, RZ ;  /* 0x0000000c5a047210 */ /* 0x000fe40007fbe0ff */
[----:B------:R1:W-:Y:S01]  /*33a0*/  @!P1 STG.E.U8 desc[UR36][R6.64+0x39], R87 ;  /* 0x0000395706009986 */ /* 0x0003e2000c101124 */
[----:B------:R-:W-:Y:S02]  /*33b0*/  ISETP.LT.OR P1, PT, R3, 0x1, !P2 ;  /* 0x000000010300780c */ /* 0x000fe40005721670 */
[----:B0-----:R-:W-:Y:S02]  /*33c0*/  IADD3.X R5, R13, R91, R57, P5, !PT ;  /* 0x0000005b0d057210 */ /* 0x001fe40002ffe439 */
[----:B------:R-:W-:-:S02]  /*33d0*/  ISETP.GE.AND P0, PT, R100, 0x89, PT ;  /* 0x000000896400780c */ /* 0x000fc40003f06270 */
[----:B------:R-:W-:Y:S02]  /*33e0*/  IADD3 R12, P4, P3, R14, R12, R96 ;  /* 0x0000000c0e0c7210 */ /* 0x000fe40007b9e060 */
[----:B------:R-:W-:-:S05]  /*33f0*/  ISETP.LT.OR P5, PT, R3, 0x2, !P2 ;  /* 0x000000020300780c */ /* 0x000fca00057a1670 */
[----:B-1----:R-:W-:Y:S08]  /*3400*/  @P1 BRA `(.L_x_96) ;  /* 0x00000000000c1947 */ /* 0x002ff00003800000 */
[----:B--2---:R-:W4:Y:S02]  /*3410*/  LDG.E.U8 R89, desc[UR36][R4.64] ;  /* 0x0000002404597981 */ /* 0x004f24000c1e1100 */
[----:B----4-:R-:W-:-:S05]  /*3420*/  PRMT R7, R89, 0x8880, RZ ;  /* 0x0000888059077816 */ /* 0x010fca00000000ff */
[----:B------:R-:W-:-:S07]  /*3430*/  IMAD R22, R7, R88, RZ ;  /* 0x0000005807167224 */ /* 0x000fce00078e02ff */
.L_x_96:
[----:B------:R-:W-:Y:S05]  /*3440*/  BSYNC B1 ;  /* 0x0000000000017941 */ /* 0x000fea0003800000 */
.L_x_95:
[----:B----4-:R-:W-:Y:S01]  /*3450*/  @!P1 IMAD R7, R24, R23, R22 ;  /* 0x0000001718079224 */ /* 0x010fe200078e0216 */
[----:B------:R-:W-:Y:S01]  /*3460*/  BSSY B1, `(.L_x_97) ;  /* 0x0000007000017945 */ /* 0x000fe20003800000 */
[----:B------:R-:W-:-:S03]  /*3470*/  IMAD.IADD R96, R57, 0x1, R97 ;  /* 0x0000000139607824 */ /* 0x000fc600078e0261 */
[----:B------:R0:W-:Y:S01]  /*3480*/  @!P1 STG.E.U8 desc[UR36][R8.64], R7 ;  /* 0x0000000708009986 */ /* 0x0001e2000c101124 */
[----:B------:R-:W-:Y:S05]  /*3490*/  @P5 BRA `(.L_x_98) ;  /* 0x00000000000c5947 */ /* 0x000fea0003800000 */
[----:B--2---:R-:W0:Y:S02]  /*34a0*/  LDG.E.U8 R89, desc[UR36][R4.64+0x1] ;  /* 0x0000012404597981 */ /* 0x004e24000c1e1100 */
[----:B0-----:R-:W-:-:S05]  /*34b0*/  PRMT R7, R89, 0x8880, RZ ;  /* 0x0000888059077816 */ /* 0x001fca00000000ff */
[----:B------:R-:W-:-:S07]  /*34c0*/  IMAD R22, R7, R88, RZ ;  /* 0x0000005807167224 */ /* 0x000fce00078e02ff */
.L_x_98:
[----:B------:R-:W-:Y:S05]  /*34d0*/  BSYNC B1 ;  /* 0x0000000000017941 */ /* 0x000fea0003800000 */
.L_x_97:
[----:B------:R-:W-:Y:S01]  /*34e0*/  ISETP.LT.OR P1, PT, R3, 0x1, !P0 ;  /* 0x000000010300780c */ /* 0x000fe20004721670 */
[----:B------:R-:W-:Y:S01]  /*34f0*/  @!P5 IMAD R25, R25, R23, R22 ;  /* 0x000000171919d224 */ /* 0x000fe200078e0216 */
[----:B------:R-:W-:Y:S01]  /*3500*/  BSSY B1, `(.L_x_99) ;  /* 0x000000a000017945 */ /* 0x000fe20003800000 */
[----:B------:R-:W-:Y:S02]  /*3510*/  IADD3.X R13, R21, R13, R96, P4, P3 ;  /* 0x0000000d150d7210 */ /* 0x000fe400027e6460 */
[C---:B------:R-:W-:Y:S01]  /*3520*/  ISETP.LT.OR P4, PT, R3.reuse, 0x2, !P0 ;  /* 0x000000020300780c */ /* 0x040fe20004781670 */
[----:B------:R1:W-:Y:S01]  /*3530*/  @!P5 STG.E.U8 desc[UR36][R8.64+0x1], R25 ;  /* 0x000001190800d986 */ /* 0x0003e2000c101124 */
[C---:B------:R-:W-:Y:S02]  /*3540*/  ISETP.LT.OR P5, PT, R3.reuse, 0x9, !P2 ;  /* 0x000000090300780c */ /* 0x040fe400057a1670 */
[----:B------:R-:W-:-:S04]  /*3550*/  ISETP.LT.OR P3, PT, R3, 0xa, !P2 ;  /* 0x0000000a0300780c */ /* 0x000fc80005761670 */
[----:B------:R-:W-:Y:S09]  /*3560*/  @P1 BRA `(.L_x_100) ;  /* 0x00000000000c1947 */ /* 0x000ff20003800000 */
[----:B--2---:R-:W0:Y:S02]  /*3570*/  LDG.E.U8 R89, desc[UR36][R12.64] ;  /* 0x000000240c597981 */ /* 0x004e24000c1e1100 */
[----:B0-----:R-:W-:-:S05]  /*3580*/  PRMT R7, R89, 0x8880, RZ ;  /* 0x0000888059077816 */ /* 0x001fca00000000ff */
[----:B------:R-:W-:-:S07]  /*3590*/  IMAD R22, R7, R88, RZ ;  /* 0x0000005807167224 */ /* 0x000fce00078e02ff */
.L_x_100:
[----:B------:R-:W-:Y:S05]  /*35a0*/  BSYNC B1 ;  /* 0x0000000000017941 */ /* 0x000fea0003800000 */
.L_x_99:
[----:B0-----:R-:W-:Y:S01]  /*35b0*/  @!P1 IMAD R7, R26, R23, R22 ;  /* 0x000000171a079224 */ /* 0x001fe200078e0216 */
[----:B------:R-:W-:Y:S04]  /*35c0*/  BSSY B1, `(.L_x_101) ;  /* 0x0000006000017945 */ /* 0x000fe80003800000 */
[----:B------:R0:W-:Y:S01]  /*35d0*/  @!P1 STG.E.U8 desc[UR36][R10.64], R7 ;  /* 0x000000070a009986 */ /* 0x0001e2000c101124 */
[----:B------:R-:W-:Y:S05]  /*35e0*/  @P4 BRA `(.L_x_102) ;  /* 0x00000000000c4947 */ /* 0x000fea0003800000 */
[----:B--2---:R-:W0:Y:S02]  /*35f0*/  LDG.E.U8 R89, desc[UR36][R12.64+0x1] ;  /* 0x000001240c597981 */ /* 0x004e24000c1e1100 */
[----:B0-----:R-:W-:-:S05]  /*3600*/  PRMT R7, R89, 0x8880, RZ ;  /* 0x0000888059077816 */ /* 0x001fca00000000ff */
[----:B------:R-:W-:-:S07]  /*3610*/  IMAD R22, R7, R88, RZ ;  /* 0x0000005807167224 */ /* 0x000fce00078e02ff */
.L_x_102:
[----:B------:R-:W-:Y:S05]  /*3620*/  BSYNC B1 ;  /* 0x0000000000017941 */ /* 0x000fea0003800000 */
.L_x_101:
[----:B------:R-:W-:Y:S01]  /*3630*/  @!P4 IMAD R27, R27, R23, R22 ;  /* 0x000000171b1bc224 */ /* 0x000fe200078e0216 */
[----:B------:R-:W-:Y:S04]  /*3640*/  BSSY B1, `(.L_x_103) ;  /* 0x0000006000017945 */ /* 0x000fe80003800000 */
[----:B------:R4:W-:Y:S01]  /*3650*/  @!P4 STG.E.U8 desc[UR36][R10.64+0x1], R27 ;  /* 0x0000011b0a00c986 */ /* 0x0009e2000c101124 */
[----:B------:R-:W-:Y:S05]  /*3660*/  @P5 BRA `(.L_x_104) ;  /* 0x00000000000c5947 */ /* 0x000fea0003800000 */
[----:B--2---:R-:W0:Y:S02]  /*3670*/  LDG.E.U8 R89, desc[UR36][R4.64+0x8] ;  /* 0x0000082404597981 */ /* 0x004e24000c1e1100 */
[----:B0-----:R-:W-:-:S05]  /*3680*/  PRMT R7, R89, 0x8880, RZ ;  /* 0x0000888059077816 */ /* 0x001fca00000000ff */
[----:B------:R-:W-:-:S07]  /*3690*/  IMAD R22, R7, R88, RZ ;  /* 0x0000005807167224 */ /* 0x000fce00078e02ff */
.L_x_104:
[----:B------:R-:W-:Y:S05]  /*36a0*/  BSYNC B1 ;  /* 0x0000000000017941 */ /* 0x000fea0003800000 */
.L_x_103:
[----:B0-----:R-:W-:Y:S01]  /*36b0*/  @!P5 IMAD R7, R28, R23, R22 ;  /* 0x000000171c07d224 */ /* 0x001fe200078e0216 */
[----:B------:R-:W-:Y:S04]  /*36c0*/  BSSY B1, `(.L_x_105) ;  /* 0x0000006000017945 */ /* 0x000fe80003800000 */
[----:B------:R0:W-:Y:S01]  /*36d0*/  @!P5 STG.E.U8 desc[UR36][R8.64+0x8], R7 ;  /* 0x000008070800d986 */ /* 0x0001e2000c101124 */
[----:B------:R-:W-:Y:S05]  /*36e0*/  @P3 BRA `(.L_x_106) ;  /* 0x00000000000c3947 */ /* 0x000fea0003800000 */
[----:B--2---:R-:W0:Y:S02]  /*36f0*/  LDG.E.U8 R89, desc[UR36][R4.64+0x9] ;  /* 0x0000092404597981 */ /* 0x004e24000c1e1100 */
[----:B0-----:R-:W-:-:S05]  /*3700*/  PRMT R7, R89, 0x8880, RZ ;  /* 0x0000888059077816 */ /* 0x001fca00000000ff */
[----:B------:R-:W-:-:S07]  /*3710*/  IMAD R22, R7, R88, RZ ;  /* 0x0000005807167224 */ /* 0x000fce00078e02ff */
.L_x_106:
[----:B------:R-:W-:Y:S05]  /*3720*/  BSYNC B1 ;  /* 0x0000000000017941 */ /* 0x000fea0003800000 */
.L_x_105:
[----:B------:R-:W-:Y:S01]  /*3730*/  ISETP.LT.OR P5, PT, R3, 0x9, !P0 ;  /* 0x000000090300780c */ /* 0x000fe200047a1670 */
[----:B------:R-:W-:Y:S01]  /*3740*/  @!P3 IMAD R29, R29, R23, R22 ;  /* 0x000000171d1db224 */ /* 0x000fe200078e0216 */
[----:B------:R-:W-:Y:S01]  /*3750*/  BSSY B1, `(.L_x_107) ;  /* 0x0000009000017945 */ /* 0x000fe20003800000 */
[C---:B------:R-:W-:Y:S02]  /*3760*/  ISETP.LT.OR P4, PT, R3.reuse, 0xa, !P0 ;  /* 0x0000000a0300780c */ /* 0x040fe40004781670 */
[C---:B------:R-:W-:Y:S01]  /*3770*/  ISETP.LT.OR P1, PT, R3.reuse, 0x12, !P2 ;  /* 0x000000120300780c */ /* 0x040fe20005721670 */
[----:B------:R0:W-:Y:S01]  /*3780*/  @!P3 STG.E.U8 desc[UR36][R8.64+0x9], R29 ;  /* 0x0000091d0800b986 */ /* 0x0001e2000c101124 */
[----:B------:R-:W-:-:S06]  /*3790*/  ISETP.LT.OR P3, PT, R3, 0x11, !P2 ;  /* 0x000000110300780c */ /* 0x000fcc0005761670 */
[----:B------:R-:W-:Y:S07]  /*37a0*/  @P5 BRA `(.L_x_108) ;  /* 0x00000000000c5947 */ /* 0x000fee0003800000 */
[----:B--2---:R-:W0:Y:S02]  /*37b0*/  LDG.E.U8 R89, desc[UR36][R12.64+0x8] ;  /* 0x000008240c597981 */ /* 0x004e24000c1e1100 */
[----:B0-----:R-:W-:-:S05]  /*37c0*/  PRMT R7, R89, 0x8880, RZ ;  /* 0x0000888059077816 */ /* 0x001fca00000000ff */
[----:B------:R-:W-:-:S07]  /*37d0*/  IMAD R22, R7, R88, RZ ;  /* 0x0000005807167224 */ /* 0x000fce00078e02ff */
.L_x_108:
[----:B------:R-:W-:Y:S05]  /*37e0*/  BSYNC B1 ;  /* 0x0000000000017941 */ /* 0x000fea0003800000 */
.L_x_107:
[----:B0-----:R-:W-:Y:S01]  /*37f0*/  @!P5 IMAD R7, R30, R23, R22 ;  /* 0x000000171e07d224 */ /* 0x001fe200078e0216 */
[----:B------:R-:W-:Y:S04]  /*3800*/  BSSY B1, `(.L_x_109) ;  /* 0x0000006000017945 */ /* 0x000fe80003800000 */
[----:B------:R0:W-:Y:S01]  /*3810*/  @!P5 STG.E.U8 desc[UR36][R10.64+0x8], R7 ;  /* 0x000008070a00d986 */ /* 0x0001e2000c101124 */
[----:B------:R-:W-:Y:S05]  /*3820*/  @P4 BRA `(.L_x_110) ;  /* 0x00000000000c4947 */ /* 0x000fea0003800000 */
[----:B--2---:R-:W0:Y:S02]  /*3830*/  LDG.E.U8 R89, desc[UR36][R12.64+0x9] ;  /* 0x000009240c597981 */ /* 0x004e24000c1e1100 */
[----:B0-----:R-:W-:-:S05]  /*3840*/  PRMT R7, R89, 0x8880, RZ ;  /* 0x0000888059077816 */ /* 0x001fca00000000ff */
[----:B------:R-:W-:-:S07]  /*3850*/  IMAD R22, R7, R88, RZ ;  /* 0x0000005807167224 */ /* 0x000fce00078e02ff */
.L_x_110:
[----:B------:R-:W-:Y:S05]  /*3860*/  BSYNC B1 ;  /* 0x0000000000017941 */ /* 0x000fea0003800000 */
.L_x_109:
[----:B------:R-:W-:Y:S01]  /*3870*/  @!P4 IMAD R31, R31, R23, R22 ;  /* 0x000000171f1fc224 */ /* 0x000fe200078e0216 */
[----:B------:R-:W-:Y:S04]  /*3880*/  BSSY B1, `(.L_x_111) ;  /* 0x0000006000017945 */ /* 0x000fe80003800000 */
[----:B------:R0:W-:Y:S01]  /*3890*/  @!P4 STG.E.U8 desc[UR36][R10.64+0x9], R31 ;  /* 0x0000091f0a00c986 */ /* 0x0001e2000c101124 */
[----:B------:R-:W-:Y:S05]  /*38a0*/  @P3 BRA `(.L_x_112) ;  /* 0x00000000000c3947 */ /* 0x000fea0003800000 */
[----:B--2---:R-:W0:Y:S02]  /*38b0*/  LDG.E.U8 R89, desc[UR36][R4.64+0x10] ;  /* 0x0000102404597981 */ /* 0x004e24000c1e1100 */
[----:B0-----:R-:W-:-:S05]  /*38c0*/  PRMT R7, R89, 0x8880, RZ ;  /* 0x0000888059077816 */ /* 0x001fca00000000ff */
[----:B------:R-:W-:-:S07]  /*38d0*/  IMAD R22, R7, R88, RZ ;  /* 0x0000005807167224 */ /* 0x000fce00078e02ff */
.L_x_112:
[----:B------:R-:W-:Y:S05]  /*38e0*/  BSYNC B1 ;  /* 0x0000000000017941 */ /* 0x000fea0003800000 */
.L_x_111:
[----:B0-----:R-:W-:Y:S01]  /*38f0*/  @!P3 IMAD R7, R32, R23, R22 ;  /* 0x000000172007b224 */ /* 0x001fe200078e0216 */
[----:B------:R-:W-:Y:S04]  /*3900*/  BSSY B1, `(.L_x_113) ;  /* 0x0000006000017945 */ /* 0x000fe80003800000 */
[----:B------:R0:W-:Y:S01]  /*3910*/  @!P3 STG.E.U8 desc[UR36][R8.64+0x10], R7 ;  /* 0x000010070800b986 */ /* 0x0001e2000c101124 */
[----:B------:R-:W-:Y:S05]  /*3920*/  @P1 BRA `(.L_x_114) ;  /* 0x00000000000c1947 */ /* 0x000fea0003800000 */
[----:B--2---:R-:W0:Y:S02]  /*3930*/  LDG.E.U8 R89, desc[UR36][R4.64+0x11] ;  /* 0x0000112404597981 */ /* 0x004e24000c1e1100 */
[----:B0-----:R-:W-:-:S05]  /*3940*/  PRMT R7, R89, 0x8880, RZ ;  /* 0x0000888059077816 */ /* 0x001fca00000000ff */
[----:B------:R-:W-:-:S07]  /*3950*/  IMAD R22, R7, R88, RZ ;  /* 0x0000005807167224 */ /* 0x000fce00078e02ff */
.L_x_114:
[----:B------:R-:W-:Y:S05]  /*3960*/  BSYNC B1 ;  /* 0x0000000000017941 */ /* 0x000fea0003800000 */
.L_x_113:
        /* <DEDUP_REMOVED lines=11> */
.L_x_116:
[----:B------:R-:W-:Y:S05]  /*3a20*/  BSYNC B1 ;  /* 0x0000000000017941 */ /* 0x000fea0003800000 */
.L_x_115:
[----:B0-----:R-:W-:Y:S01]  /*3a30*/  @!P4 IMAD R7, R34, R23, R22 ;  /* 0x000000172207c224 */ /* 0x001fe200078e0216 */
[----:B------:R-:W-:Y:S04]  /*3a40*/  BSSY B1, `(.L_x_117) ;  /* 0x0000006000017945 */ /* 0x000fe80003800000 */
[----:B------:R0:W-:Y:S01]  /*3a50*/  @!P4 STG.E.U8 desc[UR36][R10.64+0x10], R7 ;  /* 0x000010070a00c986 */ /* 0x0001e2000c101124 */
[----:B------:R-:W-:Y:S05]  /*3a60*/  @P3 BRA `(.L_x_118) ;  /* 0x00000000000c3947 */ /* 0x000fea0003800000 */
[----:B--2---:R-:W0:Y:S02]  /*3a70*/  LDG.E.U8 R89, desc[UR36][R12.64+0x11] ;  /* 0x000011240c597981 */ /* 0x004e24000c1e1100 */
[----:B0-----:R-:W-:-:S05]  /*3a80*/  PRMT R7, R89, 0x8880, RZ ;  /* 0x0000888059077816 */ /* 0x001fca00000000ff */
[----:B------:R-:W-:-:S07]  /*3a90*/  IMAD R22, R7, R88, RZ ;  /* 0x0000005807167224 */ /* 0x000fce00078e02ff */
.L_x_118:
[----:B------:R-:W-:Y:S05]  /*3aa0*/  BSYNC B1 ;  /* 0x0000000000017941 */ /* 0x000fea0003800000 */
.L_x_117:
[----:B------:R-:W-:Y:S01]  /*3ab0*/  @!P3 IMAD R35, R35, R23, R22 ;  /* 0x000000172323b224 */ /* 0x000fe200078e0216 */
[----:B------:R-:W-:Y:S04]  /*3ac0*/  BSSY B1, `(.L_x_119) ;  /* 0x0000006000017945 */ /* 0x000fe80003800000 */
[----:B------:R0:W-:Y:S01]  /*3ad0*/  @!P3 STG.E.U8 desc[UR36][R10.64+0x11], R35 ;  /* 0x000011230a00b986 */ /* 0x0001e2000c101124 */
[----:B------:R-:W-:Y:S05]  /*3ae0*/  @P5 BRA `(.L_x_120) ;  /* 0x00000000000c5947 */ /* 0x000fea0003800000 */
[----:B--2---:R-:W0:Y:S02]  /*3af0*/  LDG.E.U8 R89, desc[UR36][R4.64+0x18] ;  /* 0x0000182404597981 */ /* 0x004e24000c1e1100 */
[----:B0-----:R-:W-:-:S05]  /*3b00*/  PRMT R7, R89, 0x8880, RZ ;  /* 0x0000888059077816 */ /* 0x001fca00000000ff */
[----:B------:R-:W-:-:S07]  /*3b10*/  IMAD R22, R7, R88, RZ ;  /* 0x0000005807167224 */ /* 0x000fce00078e02ff */
.L_x_120:
[----:B------:R-:W-:Y:S05]  /*3b20*/  BSYNC B1 ;  /* 0x0000000000017941 */ /* 0x000fea0003800000 */
.L_x_119:
[----:B0-----:R-:W-:Y:S01]  /*3b30*/  @!P5 IMAD R7, R36, R23, R22 ;  /* 0x000000172407d224 */ /* 0x001fe200078e0216 */
[----:B------:R-:W-:Y:S04]  /*3b40*/  BSSY B1, `(.L_x_121) ;  /* 0x0000006000017945 */ /* 0x000fe80003800000 */
[----:B------:R0:W-:Y:S01]  /*3b50*/  @!P5 STG.E.U8 desc[UR36][R8.64+0x18], R7 ;  /* 0x000018070800d986 */ /* 0x0001e2000c101124 */
[----:B------:R-:W-:Y:S05]  /*3b60*/  @P1 BRA `(.L_x_122) ;  /* 0x00000000000c1947 */ /* 0x000fea0003800000 */
[----:B--2---:R-:W0:Y:S02]  /*3b70*/  LDG.E.U8 R89, desc[UR36][R4.64+0x19] ;  /* 0x0000192404597981 */ /* 0x004e24000c1e1100 */
[----:B0-----:R-:W-:-:S05]  /*3b80*/  PRMT R7, R89, 0x8880, RZ ;  /* 0x0000888059077816 */ /* 0x001fca00000000ff */
[----:B------:R-:W-:-:S07]  /*3b90*/  IMAD R22, R7, R88, RZ ;  /* 0x0000005807167224 */ /* 0x000fce00078e02ff */
.L_x_122:
[----:B------:R-:W-:Y:S05]  /*3ba0*/  BSYNC B1 ;  /* 0x0000000000017941 */ /* 0x000fea0003800000 */
.L_x_121:
        /* <DEDUP_REMOVED lines=11> */
.L_x_124:
[----:B------:R-:W-:Y:S05]  /*3c60*/  BSYNC B1 ;  /* 0x0000000000017941 */ /* 0x000fea0003800000 */
.L_x_123:
[----:B0-----:R-:W-:Y:S01]  /*3c70*/  @!P4 IMAD R7, R38, R23, R22 ;  /* 0x000000172607c224 */ /* 0x001fe200078e0216 */
[----:B------:R-:W-:Y:S04]  /*3c80*/  BSSY B1, `(.L_x_125) ;  /* 0x0000006000017945 */ /* 0x000fe80003800000 */
[----:B------:R0:W-:Y:S01]  /*3c90*/  @!P4 STG.E.U8 desc[UR36][R10.64+0x18], R7 ;  /* 0x000018070a00c986 */ /* 0x0001e2000c101124 */
[----:B------:R-:W-:Y:S05]  /*3ca0*/  @P3 BRA `(.L_x_126) ;  /* 0x00000000000c3947 */ /* 0x000fea0003800000 */
[----:B--2---:R-:W0:Y:S02]  /*3cb0*/  LDG.E.U8 R89, desc[UR36][R12.64+0x19] ;  /* 0x000019240c597981 */ /* 0x004e24000c1e1100 */
[----:B0-----:R-:W-:-:S05]  /*3cc0*/  PRMT R7, R89, 0x8880, RZ ;  /* 0x0000888059077816 */ /* 0x001fca00000000ff */
[----:B------:R-:W-:-:S07]  /*3cd0*/  IMAD R22, R7, R88, RZ ;  /* 0x0000005807167224 */ /* 0x000fce00078e02ff */
.L_x_126:
[----:B------:R-:W-:Y:S05]  /*3ce0*/  BSYNC B1 ;  /* 0x0000000000017941 */ /* 0x000fea0003800000 */
.L_x_125:
[----:B------:R-:W-:Y:S01]  /*3cf0*/  @!P3 IMAD R39, R39, R23, R22 ;  /* 0x000000172727b224 */ /* 0x000fe200078e0216 */
[----:B------:R-:W-:Y:S04]  /*3d00*/  BSSY B1, `(.L_x_127) ;  /* 0x0000006000017945 */ /* 0x000fe80003800000 */
[----:B------:R0:W-:Y:S01]  /*3d10*/  @!P3 STG.E.U8 desc[UR36][R10.64+0x19], R39 ;  /* 0x000019270a00b986 */ /* 0x0001e2000c101124 */
[----:B------:R-:W-:Y:S05]  /*3d20*/  @P5 BRA `(.L_x_128) ;  /* 0x00000000000c5947 */ /* 0x000fea0003800000 */
[----:B--2---:R-:W0:Y:S02]  /*3d30*/  LDG.E.U8 R89, desc[UR36][R4.64+0x20] ;  /* 0x0000202404597981 */ /* 0x004e24000c1e1100 */
[----:B0-----:R-:W-:-:S05]  /*3d40*/  PRMT R7, R89, 0x8880, RZ ;  /* 0x0000888059077816 */ /* 0x001fca00000000ff */
[----:B------:R-:W-:-:S07]  /*3d50*/  IMAD R22, R7, R88, RZ ;  /* 0x0000005807167224 */ /* 0x000fce00078e02ff */
.L_x_128:
[----:B------:R-:W-:Y:S05]  /*3d60*/  BSYNC B1 ;  /* 0x0000000000017941 */ /* 0x000fea0003800000 */
.L_x_127:
[----:B0-----:R-:W-:Y:S01]  /*3d70*/  @!P5 IMAD R7, R40, R23, R22 ;  /* 0x000000172807d224 */ /* 0x001fe200078e0216 */
[----:B------:R-:W-:Y:S04]  /*3d80*/  BSSY B1, `(.L_x_129) ;  /* 0x0000006000017945 */ /* 0x000fe80003800000 */
[----:B------:R0:W-:Y:S01]  /*3d90*/  @!P5 STG.E.U8 desc[UR36][R8.64+0x20], R7 ;  /* 0x000020070800d986 */ /* 0x0001e2000c101124 */
[----:B------:R-:W-:Y:S05]  /*3da0*/  @P1 BRA `(.L_x_130) ;  /* 0x00000000000c1947 */ /* 0x000fea0003800000 */
[----:B--2---:R-:W0:Y:S02]  /*3db0*/  LDG.E.U8 R89, desc[UR36][R4.64+0x21] ;  /* 0x0000212404597981 */ /* 0x004e24000c1e1100 */
[----:B0-----:R-:W-:-:S05]  /*3dc0*/  PRMT R7, R89, 0x8880, RZ ;  /* 0x0000888059077816 */ /* 0x001fca00000000ff */
[----:B------:R-:W-:-:S07]  /*3dd0*/  IMAD R22, R7, R88, RZ ;  /* 0x0000005807167224 */ /* 0x000fce00078e02ff */
.L_x_130:
[----:B------:R-:W-:Y:S05]  /*3de0*/  BSYNC B1 ;  /* 0x0000000000017941 */ /* 0x000fea0003800000 */
.L_x_129:
        /* <DEDUP_REMOVED lines=11> */
.L_x_132:
[----:B------:R-:W-:Y:S05]  /*3ea0*/  BSYNC B1 ;  /* 0x0000000000017941 */ /* 0x000fea0003800000 */
.L_x_131:
[----:B0-----:R-:W-:Y:S01]  /*3eb0*/  @!P4 IMAD R7, R42, R23, R22 ;  /* 0x000000172a07c224 */ /* 0x001fe200078e0216 */
[----:B------:R-:W-:Y:S04]  /*3ec0*/  BSSY B1, `(.L_x_133) ;  /* 0x0000006000017945 */ /* 0x000fe80003800000 */
[----:B------:R0:W-:Y:S01]  /*3ed0*/  @!P4 STG.E.U8 desc[UR36][R10.64+0x20], R7 ;  /* 0x000020070a00c986 */ /* 0x0001e2000c101124 */
[----:B------:R-:W-:Y:S05]  /*3ee0*/  @P3 BRA `(.L_x_134) ;  /* 0x00000000000c3947 */ /* 0x000fea0003800000 */
[----:B--2---:R-:W0:Y:S02]  /*3ef0*/  LDG.E.U8 R89, desc[UR36][R12.64+0x21] ;  /* 0x000021240c597981 */ /* 0x004e24000c1e1100 */
[----:B0-----:R-:W-:-:S05]  /*3f00*/  PRMT R7, R89, 0x8880, RZ ;  /* 0x0000888059077816 */ /* 0x001fca00000000ff */
[----:B------:R-:W-:-:S07]  /*3f10*/  IMAD R22, R7, R88, RZ ;  /* 0x0000005807167224 */ /* 0x000fce00078e02ff */
.L_x_134:
[----:B------:R-:W-:Y:S05]  /*3f20*/  BSYNC B1 ;  /* 0x0000000000017941 */ /* 0x000fea0003800000 */
.L_x_133:
[----:B------:R-:W-:Y:S01]  /*3f30*/  @!P3 IMAD R43, R43, R23, R22 ;  /* 0x000000172b2bb224 */ /* 0x000fe200078e0216 */
[----:B------:R-:W-:Y:S04]  /*3f40*/  BSSY B1, `(.L_x_135) ;  /* 0x0000006000017945 */ /* 0x000fe80003800000 */
[----:B------:R0:W-:Y:S01]  /*3f50*/  @!P3 STG.E.U8 desc[UR36][R10.64+0x21], R43 ;  /* 0x0000212b0a00b986 */ /* 0x0001e2000c101124 */
[----:B------:R-:W-:Y:S05]  /*3f60*/  @P5 BRA `(.L_x_136) ;  /* 0x00000000000c5947 */ /* 0x000fea0003800000 */
[----:B--2---:R-:W0:Y:S02]  /*3f70*/  LDG.E.U8 R89, desc[UR36][R4.64+0x28] ;  /* 0x0000282404597981 */ /* 0x004e24000c1e1100 */
[----:B0-----:R-:W-:-:S05]  /*3f80*/  PRMT R7, R89, 0x8880, RZ ;  /* 0x0000888059077816 */ /* 0x001fca00000000ff */
[----:B------:R-:W-:-:S07]  /*3f90*/  IMAD R22, R7, R88, RZ ;  /* 0x0000005807167224 */ /* 0x000fce00078e02ff */
.L_x_136:
[----:B------:R-:W-:Y:S05]  /*3fa0*/  BSYNC B1 ;  /* 0x0000000000017941 */ /* 0x000fea0003800000 */
.L_x_135:
[----:B0-----:R-:W-:Y:S01]  /*3fb0*/  @!P5 IMAD R7, R44, R23, R22 ;  /* 0x000000172c07d224 */ /* 0x001fe200078e0216 */
[----:B------:R-:W-:Y:S04]  /*3fc0*/  BSSY B1, `(.L_x_137) ;  /* 0x0000006000017945 */ /* 0x000fe80003800000 */
[----:B------:R0:W-:Y:S01]  /*3fd0*/  @!P5 STG.E.U8 desc[UR36][R8.64+0x28], R7 ;  /* 0x000028070800d986 */ /* 0x0001e2000c101124 */
[----:B------:R-:W-:Y:S05]  /*3fe0*/  @P1 BRA `(.L_x_138) ;  /* 0x00000000000c1947 */ /* 0x000fea0003800000 */
[----:B--2---:R-:W0:Y:S02]  /*3ff0*/  LDG.E.U8 R89, desc[UR36][R4.64+0x29] ;  /* 0x0000292404597981 */ /* 0x004e24000c1e1100 */
[----:B0-----:R-:W-:-:S05]  /*4000*/  PRMT R7, R89, 0x8880, RZ ;  /* 0x0000888059077816 */ /* 0x001fca00000000ff */
[----:B------:R-:W-:-:S07]  /*4010*/  IMAD R22, R7, R88, RZ ;  /* 0x0000005807167224 */ /* 0x000fce00078e02ff */
.L_x_138:
[----:B------:R-:W-:Y:S05]  /*4020*/  BSYNC B1 ;  /* 0x0000000000017941 */ /* 0x000fea0003800000 */
.L_x_137:
        /* <DEDUP_REMOVED lines=11> */
.L_x_140:
[----:B------:R-:W-:Y:S05]  /*40e0*/  BSYNC B1 ;  /* 0x0000000000017941 */ /* 0x000fea0003800000 */
.L_x_139:
[----:B0-----:R-:W-:Y:S01]  /*40f0*/  @!P4 IMAD R7, R46, R23, R22 ;  /* 0x000000172e07c224 */ /* 0x001fe200078e0216 */
[----:B------:R-:W-:Y:S04]  /*4100*/  BSSY B1, `(.L_x_141) ;  /* 0x0000006000017945 */ /* 0x000fe80003800000 */
[----:B------:R0:W-:Y:S01]  /*4110*/  @!P4 STG.E.U8 desc[UR36][R10.64+0x28], R7 ;  /* 0x000028070a00c986 */ /* 0x0001e2000c101124 */
[----:B------:R-:W-:Y:S05]  /*4120*/  @P3 BRA `(.L_x_142) ;  /* 0x00000000000c3947 */ /* 0x000fea0003800000 */
[----:B--2---:R-:W0:Y:S02]  /*4130*/  LDG.E.U8 R89, desc[UR36][R12.64+0x29] ;  /* 0x000029240c597981 */ /* 0x004e24000c1e1100 */
[----:B0-----:R-:W-:-:S05]  /*4140*/  PRMT R7, R89, 0x8880, RZ ;  /* 0x0000888059077816 */ /* 0x001fca00000000ff */
[----:B------:R-:W-:-:S07]  /*4150*/  IMAD R22, R7, R88, RZ ;  /* 0x0000005807167224 */ /* 0x000fce00078e02ff */
.L_x_142:
[----:B------:R-:W-:Y:S05]  /*4160*/  BSYNC B1 ;  /* 0x0000000000017941 */ /* 0x000fea0003800000 */
.L_x_141:
[----:B------:R-:W-:Y:S01]  /*4170*/  @!P3 IMAD R47, R47, R23, R22 ;  /* 0x000000172f2fb224 */ /* 0x000fe200078e0216 */
[----:B------:R-:W-:Y:S04]  /*4180*/  BSSY B1, `(.L_x_143) ;  /* 0x0000006000017945 */ /* 0x000fe80003800000 */
[----:B------:R0:W-:Y:S01]  /*4190*/  @!P3 STG.E.U8 desc[UR36][R10.64+0x29], R47 ;  /* 0x0000292f0a00b986 */ /* 0x0001e2000c101124 */
[----:B------:R-:W-:Y:S05]  /*41a0*/  @P5 BRA `(.L_x_144) ;  /* 0x00000000000c5947 */ /* 0x000fea0003800000 */
[----:B--2---:R-:W0:Y:S02]  /*41b0*/  LDG.E.U8 R89, desc[UR36][R4.64+0x30] ;  /* 0x0000302404597981 */ /* 0x004e24000c1e1100 */
[----:B0-----:R-:W-:-:S05]  /*41c0*/  PRMT R7, R89, 0x8880, RZ ;  /* 0x0000888059077816 */ /* 0x001fca00000000ff */
[----:B------:R-:W-:-:S07]  /*41d0*/  IMAD R22, R7, R88, RZ ;  /* 0x0000005807167224 */ /* 0x000fce00078e02ff */
.L_x_144:
[----:B------:R-:W-:Y:S05]  /*41e0*/  BSYNC B1 ;  /* 0x0000000000017941 */ /* 0x000fea0003800000 */
.L_x_143:
[----:B0-----:R-:W-:Y:S01]  /*41f0*/  @!P5 IMAD R7, R48, R23, R22 ;  /* 0x000000173007d224 */ /* 0x001fe200078e0216 */
[----:B------:R-:W-:Y:S04]  /*4200*/  BSSY B1, `(.L_x_145) ;  /* 0x0000006000017945 */ /* 0x000fe80003800000 */
[----:B------:R0:W-:Y:S01]  /*4210*/  @!P5 STG.E.U8 desc[UR36][R8.64+0x30], R7 ;  /* 0x000030070800d986 */ /* 0x0001e2000c101124 */
[----:B------:R-:W-:Y:S05]  /*4220*/  @P1 BRA `(.L_x_146) ;  /* 0x00000000000c1947 */ /* 0x000fea0003800000 */
[----:B--2---:R-:W0:Y:S02]  /*4230*/  LDG.E.U8 R89, desc[UR36][R4.64+0x31] ;  /* 0x0000312404597981 */ /* 0x004e24000c1e1100 */
[----:B0-----:R-:W-:-:S05]  /*4240*/  PRMT R7, R89, 0x8880, RZ ;  /* 0x0000888059077816 */ /* 0x001fca00000000ff */
[----:B------:R-:W-:-:S07]  /*4250*/  IMAD R22, R7, R88, RZ ;  /* 0x0000005807167224 */ /* 0x000fce00078e02ff */
.L_x_146:
[----:B------:R-:W-:Y:S05]  /*4260*/  BSYNC B1 ;  /* 0x0000000000017941 */ /* 0x000fea0003800000 */
.L_x_145:
[----:B------:R-:W-:Y:S01]  /*4270*/  ISETP.LT.OR P4, PT, R3, 0x31, !P0 ;  /* 0x000000310300780c */ /* 0x000fe20004781670 */
[----:B------:R-:W-:Y:S01]  /*4280*/  @!P1 IMAD R49, R49, R23, R22 ;  /* 0x0000001731319224 */ /* 0x000fe200078e0216 */
[----:B------:R-:W-:Y:S01]  /*4290*/  BSSY B1, `(.L_x_147) ;  /* 0x000000a000017945 */ /* 0x000fe20003800000 */
[C---:B------:R-:W-:Y:S02]  /*42a0*/  ISETP.LT.OR P3, PT, R3.reuse, 0x32, !P0 ;  /* 0x000000320300780c */ /* 0x040fe40004761670 */
        /* <DEDUP_REMOVED lines=8> */
.L_x_148:
[----:B------:R-:W-:Y:S05]  /*4330*/  BSYNC B1 ;  /* 0x0000000000017941 */ /* 0x000fea0003800000 */
.L_x_147:
[----:B0-----:R-:W-:Y:S01]  /*4340*/  @!P4 IMAD R7, R50, R23, R22 ;  /* 0x000000173207c224 */ /* 0x001fe200078e0216 */
[----:B------:R-:W-:Y:S04]  /*4350*/  BSSY B1, `(.L_x_149) ;  /* 0x0000006000017945 */ /* 0x000fe80003800000 */
[----:B------:R0:W-:Y:S01]  /*4360*/  @!P4 STG.E.U8 desc[UR36][R10.64+0x30], R7 ;  /* 0x000030070a00c986 */ /* 0x0001e2000c101124 */
[----:B------:R-:W-:Y:S05]  /*4370*/  @P3 BRA `(.L_x_150) ;  /* 0x00000000000c3947 */ /* 0x000fea0003800000 */
[----:B--2---:R-:W0:Y:S02]  /*4380*/  LDG.E.U8 R89, desc[UR36][R12.64+0x31] ;  /* 0x000031240c597981 */ /* 0x004e24000c1e1100 */
[----:B0-----:R-:W-:-:S05]  /*4390*/  PRMT R7, R89, 0x8880, RZ ;  /* 0x0000888059077816 */ /* 0x001fca00000000ff */
[----:B------:R-:W-:-:S07]  /*43a0*/  IMAD R22, R7, R88, RZ ;  /* 0x0000005807167224 */ /* 0x000fce00078e02ff */
.L_x_150:
[----:B------:R-:W-:Y:S05]  /*43b0*/  BSYNC B1 ;  /* 0x0000000000017941 */ /* 0x000fea0003800000 */
.L_x_149:
[----:B------:R-:W-:Y:S01]  /*43c0*/  @!P3 IMAD R51, R51, R23, R22 ;  /* 0x000000173333b224 */ /* 0x000fe200078e0216 */
[----:B------:R-:W-:Y:S04]  /*43d0*/  BSSY B1, `(.L_x_151) ;  /* 0x0000006000017945 */ /* 0x000fe80003800000 */
[----:B------:R0:W-:Y:S01]  /*43e0*/  @!P3 STG.E.U8 desc[UR36][R10.64+0x31], R51 ;  /* 0x000031330a00b986 */ /* 0x0001e2000c101124 */
[----:B------:R-:W-:Y:S05]  /*43f0*/  @P1 BRA `(.L_x_152) ;  /* 0x00000000000c1947 */ /* 0x000fea0003800000 */
[----:B--2---:R-:W0:Y:S02]  /*4400*/  LDG.E.U8 R89, desc[UR36][R4.64+0x38] ;  /* 0x0000382404597981 */ /* 0x004e24000c1e1100 */
[----:B0-----:R-:W-:-:S05]  /*4410*/  PRMT R7, R89, 0x8880, RZ ;  /* 0x0000888059077816 */ /* 0x001fca00000000ff */
[----:B------:R-:W-:-:S07]  /*4420*/  IMAD R22, R7, R88, RZ ;  /* 0x0000005807167224 */ /* 0x000fce00078e02ff */
.L_x_152:
[----:B------:R-:W-:Y:S05]  /*4430*/  BSYNC B1 ;  /* 0x0000000000017941 */ /* 0x000fea0003800000 */
.L_x_151:
[----:B0-----:R-:W-:Y:S01]  /*4440*/  @!P1 IMAD R7, R52, R23, R22 ;  /* 0x0000001734079224 */ /* 0x001fe200078e0216 */
[----:B------:R-:W-:Y:S04]  /*4450*/  BSSY B1, `(.L_x_153) ;  /* 0x0000006000017945 */ /* 0x000fe80003800000 */
[----:B------:R0:W-:Y:S01]  /*4460*/  @!P1 STG.E.U8 desc[UR36][R8.64+0x38], R7 ;  /* 0x0000380708009986 */ /* 0x0001e2000c101124 */
[----:B------:R-:W-:Y:S05]  /*4470*/  @P2 BRA `(.L_x_154) ;  /* 0x00000000000c2947 */ /* 0x000fea0003800000 */
[----:B--2---:R-:W0:Y:S02]  /*4480*/  LDG.E.U8 R89, desc[UR36][R4.64+0x39] ;  /* 0x0000392404597981 */ /* 0x004e24000c1e1100 */
[----:B0-----:R-:W-:-:S05]  /*4490*/  PRMT R7, R89, 0x8880, RZ ;  /* 0x0000888059077816 */ /* 0x001fca00000000ff */
[----:B------:R-:W-:-:S07]  /*44a0*/  IMAD R22, R7, R88, RZ ;  /* 0x0000005807167224 */ /* 0x000fce00078e02ff */
.L_x_154:
[----:B------:R-:W-:Y:S05]  /*44b0*/  BSYNC B1 ;  /* 0x0000000000017941 */ /* 0x000fea0003800000 */
.L_x_153:
[----:B------:R-:W-:Y:S01]  /*44c0*/  @!P2 IMAD R53, R53, R23, R22 ;  /* 0x000000173535a224 */ /* 0x000fe200078e0216 */
[----:B------:R-:W-:Y:S04]  /*44d0*/  BSSY B1, `(.L_x_155) ;  /* 0x0000006000017945 */ /* 0x000fe80003800000 */
[----:B------:R0:W-:Y:S01]  /*44e0*/  @!P2 STG.E.U8 desc[UR36][R8.64+0x39], R53 ;  /* 0x000039350800a986 */ /* 0x0001e2000c101124 */
[----:B------:R-:W-:Y:S05]  /*44f0*/  @P5 BRA `(.L_x_156) ;  /* 0x00000000000c5947 */ /* 0x000fea0003800000 */
[----:B--2---:R-:W2:Y:S02]  /*4500*/  LDG.E.U8 R89, desc[UR36][R12.64+0x38] ;  /* 0x000038240c597981 */ /* 0x004ea4000c1e1100 */
[----:B--2---:R-:W-:-:S05]  /*4510*/  PRMT R5, R89, 0x8880, RZ ;  /* 0x0000888059057816 */ /* 0x004fca00000000ff */
[----:B------:R-:W-:-:S07]  /*4520*/  IMAD R22, R5, R88, RZ ;  /* 0x0000005805167224 */ /* 0x000fce00078e02ff */
.L_x_156:
[----:B------:R-:W-:Y:S05]  /*4530*/  BSYNC B1 ;  /* 0x0000000000017941 */ /* 0x000fea0003800000 */
.L_x_155:
[----:B------:R-:W-:Y:S01]  /*4540*/  @!P5 IMAD R5, R54, R23, R22 ;  /* 0x000000173605d224 */ /* 0x000fe200078e0216 */
[----:B------:R-:W-:Y:S01]  /*4550*/  ISETP.LT.OR P0, PT, R3, 0x3a, !P0 ;  /* 0x0000003a0300780c */ /* 0x000fe20004701670 */
[----:B------:R-:W-:Y:S03]  /*4560*/  BSSY B1, `(.L_x_157) ;  /* 0x0000006000017945 */ /* 0x000fe60003800000 */
[----:B------:R0:W-:Y:S09]  /*4570*/  @!P5 STG.E.U8 desc[UR36][R10.64+0x38], R5 ;  /* 0x000038050a00d986 */ /* 0x0001f2000c101124 */
[----:B------:R-:W-:Y:S05]  /*4580*/  @P0 BRA `(.L_x_158) ;  /* 0x00000000000c0947 */ /* 0x000fea0003800000 */
[----:B--2---:R-:W2:Y:S02]  /*4590*/  LDG.E.U8 R89, desc[UR36][R12.64+0x39] ;  /* 0x000039240c597981 */ /* 0x004ea4000c1e1100 */
[----:B--2---:R-:W-:-:S05]  /*45a0*/  PRMT R3, R89, 0x8880, RZ ;  /* 0x0000888059037816 */ /* 0x004fca00000000ff */
[----:B------:R-:W-:-:S07]  /*45b0*/  IMAD R22, R3, R88, RZ ;  /* 0x0000005803167224 */ /* 0x000fce00078e02ff */
.L_x_158:
[----:B------:R-:W-:Y:S05]  /*45c0*/  BSYNC B1 ;  /* 0x0000000000017941 */ /* 0x000fea0003800000 */
.L_x_157:
[----:B------:R-:W-:Y:S01]  /*45d0*/  IMAD R55, R55, R23, R22 ;  /* 0x0000001737377224 */ /* 0x000fe200078e0216 */
[----:B------:R-:W-:Y:S06]  /*45e0*/  @P0 BRA `(.L_x_159) ;  /* 0x0000000c00180947 */ /* 0x000fec0003800000 */
[----:B------:R0:W-:Y:S01]  /*45f0*/  STG.E.U8 desc[UR36][R10.64+0x39], R55 ;  /* 0x000039370a007986 */ /* 0x0001e2000c101124 */
[----:B------:R-:W-:Y:S05]  /*4600*/  BRA `(.L_x_159) ;  /* 0x0000000c00107947 */ /* 0x000fea0003800000 */
.L_x_30:
[C---:B------:R-:W-:Y:S02]  /*4610*/  ISETP.GE.AND P2, PT, R100.reuse, 0x1, PT ;  /* 0x000000016400780c */ /* 0x040fe40003f46270 */
[----:B------:R-:W-:Y:S02]  /*4620*/  ISETP.GE.AND P1, PT, R100, 0x9, PT ;  /* 0x000000096400780c */ /* 0x000fe40003f26270 */
[C---:B------:R-:W-:Y:S02]  /*4630*/  ISETP.LT.OR P4, PT, R3.reuse, 0x1, !P2 ;  /* 0x000000010300780c */ /* 0x040fe40005781670 */
[C---:B------:R-:W-:Y:S02]  /*4640*/  ISETP.LT.OR P5, PT, R3.reuse, 0x2, !P2 ;  /* 0x000000020300780c */ /* 0x040fe400057a1670 */
[C---:B------:R-:W-:Y:S02]  /*4650*/  ISETP.LT.OR P0, PT, R3.reuse, 0x1, !P1 ;  /* 0x000000010300780c */ /* 0x040fe40004f01670 */
[----:B------:R-:W-:-:S07]  /*4660*/  ISETP.LT.OR P3, PT, R3, 0x2, !P1 ;  /* 0x000000020300780c */ /* 0x000fce0004f61670 */
[-C--:B------:R-:W-:Y:S02]  /*4670*/  @!P4 IMAD R5, R56, R23.reuse, RZ ;  /* 0x000000173805c224 */ /* 0x080fe400078e02ff */
[-C--:B------:R-:W-:Y:S02]  /*4680*/  @!P5 IMAD R57, R57, R23.reuse, RZ ;  /* 0x000000173939d224 */ /* 0x080fe400078e02ff */
[-C--:B------:R-:W-:Y:S01]  /*4690*/  @!P0 IMAD R13, R58, R23.reuse, RZ ;  /* 0x000000173a0d8224 */ /* 0x080fe200078e02ff */
[----:B------:R0:W-:Y:S01]  /*46a0*/  @!P4 STG.E.U8 desc[UR36][R92.64], R5 ;  /* 0x000000055c00c986 */ /* 0x0001e2000c101124 */
[----:B------:R-:W-:Y:S01]  /*46b0*/  ISETP.LT.OR P4, PT, R3, 0x9, !P2 ;  /* 0x000000090300780c */ /* 0x000fe20005781670 */
[----:B------:R-:W-:Y:S02]  /*46c0*/  @!P3 IMAD R59, R59, R23, RZ ;  /* 0x000000173b3bb224 */ /* 0x000fe400078e02ff */
[----:B------:R-:W-:Y:S01]  /*46d0*/  @!P5 STG.E.U8 desc[UR36][R92.64+0x1], R57 ;  /* 0x000001395c00d986 */ /* 0x000fe2000c101124 */
[----:B------:R-:W-:-:S03]  /*46e0*/  ISETP.LT.OR P5, PT, R3, 0xa, !P2 ;  /* 0x0000000a0300780c */ /* 0x000fc600057a1670 */
[----:B------:R1:W-:Y:S01]  /*46f0*/  @!P0 STG.E.U8 desc[UR36][R6.64], R13 ;  /* 0x0000000d06008986 */ /* 0x0003e2000c101124 */
[----:B------:R-:W-:-:S03]  /*4700*/  ISETP.LT.OR P0, PT, R3, 0x9, !P1 ;  /* 0x000000090300780c */ /* 0x000fc60004f01670 */
[----:B------:R-:W-:Y:S01]  /*4710*/  @!P3 STG.E.U8 desc[UR36][R6.64+0x1], R59 ;  /* 0x0000013b0600b986 */ /* 0x000fe2000c101124 */
[----:B------:R-:W-:Y:S01]  /*4720*/  ISETP.LT.OR P3, PT, R3, 0xa, !P1 ;  /* 0x0000000a0300780c */ /* 0x000fe20004f61670 */
[----:B------:R-:W-:-:S04]  /*4730*/  @!P4 IMAD R15, R60, R23, RZ ;  /* 0x000000173c0fc224 */ /* 0x000fc800078e02ff */
[-C--:B------:R-:W-:Y:S01]  /*4740*/  @!P5 IMAD R61, R61, R23.reuse, RZ ;  /* 0x000000173d3dd224 */ /* 0x080fe200078e02ff */
[----:B------:R3:W-:Y:S01]  /*4750*/  @!P4 STG.E.U8 desc[UR36][R92.64+0x8], R15 ;  /* 0x0000080f5c00c986 */ /* 0x0007e2000c101124 */
[C---:B------:R-:W-:Y:S02]  /*4760*/  ISETP.LT.OR P4, PT, R3.reuse, 0x11, !P2 ;  /* 0x000000110300780c */ /* 0x040fe40005781670 */
[-C--:B0-----:R-:W-:Y:S01]  /*4770*/  @!P0 IMAD R5, R62, R23.reuse, RZ ;  /* 0x000000173e058224 */ /* 0x081fe200078e02ff */
[----:B------:R-:W-:Y:S01]  /*4780*/  @!P5 STG.E.U8 desc[UR36][R92.64+0x9], R61 ;  /* 0x0000093d5c00d986 */ /* 0x000fe2000c101124 */
[----:B------:R-:W-:Y:S02]  /*4790*/  ISETP.LT.OR P5, PT, R3, 0x12, !P2 ;  /* 0x000000120300780c */ /* 0x000fe400057a1670 */
[----:B------:R-:W-:Y:S01]  /*47a0*/  @!P3 IMAD R63, R63, R23, RZ ;  /* 0x000000173f3fb224 */ /* 0x000fe200078e02ff */
[----:B------:R0:W-:Y:S01]  /*47b0*/  @!P0 STG.E.U8 desc[UR36][R6.64+0x8], R5 ;  /* 0x0000080506008986 */ /* 0x0001e2000c101124 */
[----:B------:R-:W-:-:S03]  /*47c0*/  ISETP.LT.OR P0, PT, R3, 0x11, !P1 ;  /* 0x000000110300780c */ /* 0x000fc60004f01670 */
[----:B------:R-:W-:Y:S01]  /*47d0*/  @!P3 STG.E.U8 desc[UR36][R6.64+0x9], R63 ;  /* 0x0000093f0600b986 */ /* 0x000fe2000c101124 */
[----:B------:R-:W-:Y:S01]  /*47e0*/  ISETP.LT.OR P3, PT, R3, 0x12, !P1 ;  /* 0x000000120300780c */ /* 0x000fe20004f61670 */
[----:B-1----:R-:W-:-:S04]  /*47f0*/  @!P4 IMAD R13, R64, R23, RZ ;  /* 0x00000017400dc224 */ /* 0x002fc800078e02ff */
[-C--:B------:R-:W-:Y:S01]  /*4800*/  @!P5 IMAD R65, R65, R23.reuse, RZ ;  /* 0x000000174141d224 */ /* 0x080fe200078e02ff */
[----:B------:R1:W-:Y:S01]  /*4810*/  @!P4 STG.E.U8 desc[UR36][R92.64+0x10], R13 ;  /* 0x0000100d5c00c986 */ /* 0x0003e2000c101124 */
[C---:B------:R-:W-:Y:S02]  /*4820*/  ISETP.LT.OR P4, PT, R3.reuse, 0x19, !P2 ;  /* 0x000000190300780c */ /* 0x040fe40005781670 */
[-C--:B---3--:R-:W-:Y:S01]  /*4830*/  @!P0 IMAD R15, R66, R23.reuse, RZ ;  /* 0x00000017420f8224 */ /* 0x088fe200078e02ff */
[----:B------:R-:W-:Y:S01]  /*4840*/  @!P5 STG.E.U8 desc[UR36][R92.64+0x11], R65 ;  /* 0x000011415c00d986 */ /* 0x000fe2000c101124 */
[----:B------:R-:W-:Y:S02]  /*4850*/  ISETP.LT.OR P5, PT, R3, 0x1a, !P2 ;  /* 0x0000001a0300780c */ /* 0x000fe400057a1670 */
[----:B------:R-:W-:Y:S01]  /*4860*/  @!P3 IMAD R67, R67, R23, RZ ;  /* 0x000000174343b224 */ /* 0x000fe200078e02ff */
[----:B------:R3:W-:Y:S01]  /*4870*/  @!P0 STG.E.U8 desc[UR36][R6.64+0x10], R15 ;  /* 0x0000100f06008986 */ /* 0x0007e2000c101124 */
[----:B------:R-:W-:-:S03]  /*4880*/  ISETP.LT.OR P0, PT, R3, 0x19, !P1 ;  /* 0x000000190300780c */ /* 0x000fc60004f01670 */
[----:B------:R-:W-:Y:S01]  /*4890*/  @!P3 STG.E.U8 desc[UR36][R6.64+0x11], R67 ;  /* 0x000011430600b986 */ /* 0x000fe2000c101124 */
[----:B------:R-:W-:Y:S01]  /*48a0*/  ISETP.LT.OR P3, PT, R3, 0x1a, !P1 ;  /* 0x0000001a0300780c */ /* 0x000fe20004f61670 */
[----:B0-----:R-:W-:-:S04]  /*48b0*/  @!P4 IMAD R5, R68, R23, RZ ;  /* 0x000000174405c224 */ /* 0x001fc800078e02ff */
[-C--:B------:R-:W-:Y:S01]  /*48c0*/  @!P5 IMAD R69, R69, R23.reuse, RZ ;  /* 0x000000174545d224 */ /* 0x080fe200078e02ff */
[----:B------:R0:W-:Y:S01]  /*48d0*/  @!P4 STG.E.U8 desc[UR36][R92.64+0x18], R5 ;  /* 0x000018055c00c986 */ /* 0x0001e2000c101124 */
[C---:B------:R-:W-:Y:S02]  /*48e0*/  ISETP.LT.OR P4, PT, R3.reuse, 0x21, !P2 ;  /* 0x000000210300780c */ /* 0x040fe40005781670 */
[-C--:B-1----:R-:W-:Y:S01]  /*48f0*/  @!P0 IMAD R13, R70, R23.reuse, RZ ;  /* 0x00000017460d8224 */ /* 0x082fe200078e02ff */
[----:B------:R-:W-:Y:S01]  /*4900*/  @!P5 STG.E.U8 desc[UR36][R92.64+0x19], R69 ;  /* 0x000019455c00d986 */ /* 0x000fe2000c101124 */
[----:B------:R-:W-:Y:S02]  /*4910*/  ISETP.LT.OR P5, PT, R3, 0x22, !P2 ;  /* 0x000000220300780c */ /* 0x000fe400057a1670 */
[----:B------:R-:W-:Y:S01]  /*4920*/  @!P3 IMAD R71, R71, R23, RZ ;  /* 0x000000174747b224 */ /* 0x000fe200078e02ff */
[----:B------:R1:W-:Y:S01]  /*4930*/  @!P0 STG.E.U8 desc[UR36][R6.64+0x18], R13 ;  /* 0x0000180d06008986 */ /* 0x0003e2000c101124 */
[----:B------:R-:W-:-:S03]  /*4940*/  ISETP.LT.OR P0, PT, R3, 0x21, !P1 ;  /* 0x000000210300780c */ /* 0x000fc60004f01670 */
[----:B------:R-:W-:Y:S01]  /*4950*/  @!P3 STG.E.U8 desc[UR36][R6.64+0x19], R71 ;  /* 0x000019470600b986 */ /* 0x000fe2000c101124 */
[----:B------:R-:W-:Y:S01]  /*4960*/  ISETP.LT.OR P3, PT, R3, 0x22, !P1 ;  /* 0x000000220300780c */ /* 0x000fe20004f61670 */
[----:B---3--:R-:W-:-:S04]  /*4970*/  @!P4 IMAD R15, R72, R23, RZ ;  /* 0x00000017480fc224 */ /* 0x008fc800078e02ff */
        /* <DEDUP_REMOVED lines=32> */
[----:B------:R-:W-:-:S02]  /*4b80*/  ISETP.GE.AND P0, PT, R100, 0x81, PT ;  /* 0x000000816400780c */ /* 0x000fc40003f06270 */
[C---:B------:R-:W-:Y:S01]  /*4b90*/  ISETP.LT.OR P5, PT, R3.reuse, 0x39, !P1 ;  /* 0x000000390300780c */ /* 0x040fe20004fa1670 */
[----:B------:R-:W-:Y:S01]  /*4ba0*/  @!P3 STG.E.U8 desc[UR36][R6.64+0x31], R83 ;  /* 0x000031530600b986 */ /* 0x000fe2000c101124 */
[C---:B------:R-:W-:Y:S01]  /*4bb0*/  ISETP.LT.OR P1, PT, R3.reuse, 0x3a, !P1 ;  /* 0x0000003a0300780c */ /* 0x040fe20004f21670 */
[----:B---3--:R-:W-:Y:S01]  /*4bc0*/  @!P4 IMAD R15, R84, R23, RZ ;  /* 0x00000017540fc224 */ /* 0x008fe200078e02ff */
[----:B------:R-:W-:-:S03]  /*4bd0*/  ISETP.LT.OR P3, PT, R3, 0x1, !P0 ;  /* 0x000000010300780c */ /* 0x000fc60004761670 */
[----:B------:R-:W-:Y:S01]  /*4be0*/  @!P2 IMAD R85, R85, R23, RZ ;  /* 0x000000175555a224 */ /* 0x000fe200078e02ff */
[----:B------:R-:W-:Y:S01]  /*4bf0*/  @!P4 STG.E.U8 desc[UR36][R92.64+0x38], R15 ;  /* 0x0000380f5c00c986 */ /* 0x000fe2000c101124 */
[----:B------:R-:W-:-:S03]  /*4c00*/  ISETP.LT.OR P4, PT, R3, 0x2, !P0 ;  /* 0x000000020300780c */ /* 0x000fc60004781670 */
[----:B------:R-:W-:Y:S01]  /*4c10*/  @!P2 STG.E.U8 desc[UR36][R92.64+0x39], R85 ;  /* 0x000039555c00a986 */ /* 0x000fe2000c101124 */
[-C--:B0-----:R-:W-:Y:S01]  /*4c20*/  @!P5 IMAD R5, R86, R23.reuse, RZ ;  /* 0x000000175605d224 */ /* 0x081fe200078e02ff */
[----:B------:R-:W-:Y:S01]  /*4c30*/  ISETP.GE.AND P2, PT, R100, 0x89, PT ;  /* 0x000000896400780c */ /* 0x000fe20003f46270 */
[-C--:B------:R-:W-:Y:S02]  /*4c40*/  @!P1 IMAD R87, R87, R23.reuse, RZ ;  /* 0x0000001757579224 */ /* 0x080fe400078e02ff */
[----:B-1----:R-:W-:Y:S01]  /*4c50*/  @!P3 IMAD R13, R24, R23, RZ ;  /* 0x00000017180db224 */ /* 0x002fe200078e02ff */
[----:B------:R0:W-:Y:S01]  /*4c60*/  @!P5 STG.E.U8 desc[UR36][R6.64+0x38], R5 ;  /* 0x000038050600d986 */ /* 0x0001e2000c101124 */
[----:B------:R-:W-:-:S03]  /*4c70*/  ISETP.LT.OR P5, PT, R3, 0x1, !P2 ;  /* 0x000000010300780c */ /* 0x000fc600057a1670 */
[----:B------:R-:W-:Y:S01]  /*4c80*/  @!P4 IMAD R25, R25, R23, RZ ;  /* 0x000000171919c224 */ /* 0x000fe200078e02ff */
[----:B------:R-:W-:Y:S01]  /*4c90*/  @!P1 STG.E.U8 desc[UR36][R6.64+0x39], R87 ;  /* 0x0000395706009986 */ /* 0x000fe2000c101124 */
[----:B------:R-:W-:-:S03]  /*4ca0*/  ISETP.LT.OR P1, PT, R3, 0x2, !P2 ;  /* 0x000000020300780c */ /* 0x000fc60005721670 */
[----:B------:R-:W-:Y:S01]  /*4cb0*/  @!P3 STG.E.U8 desc[UR36][R8.64], R13 ;  /* 0x0000000d0800b986 */ /* 0x000fe2000c101124 */
[----:B------:R-:W-:-:S03]  /*4cc0*/  ISETP.LT.OR P3, PT, R3, 0x9, !P0 ;  /* 0x000000090300780c */ /* 0x000fc60004761670 */
[----:B------:R-:W-:Y:S01]  /*4cd0*/  @!P4 STG.E.U8 desc[UR36][R8.64+0x1], R25 ;  /* 0x000001190800c986 */ /* 0x000fe2000c101124 */
[----:B------:R-:W-:Y:S01]  /*4ce0*/  ISETP.LT.OR P4, PT, R3, 0xa, !P0 ;  /* 0x0000000a0300780c */ /* 0x000fe20004781670 */
[----:B0-----:R-:W-:-:S04]  /*4cf0*/  @!P5 IMAD R5, R26, R23, RZ ;  /* 0x000000171a05d224 */ /* 0x001fc800078e02ff */
[-C--:B------:R-:W-:Y:S01]  /*4d00*/  @!P1 IMAD R27, R27, R23.reuse, RZ ;  /* 0x000000171b1b9224 */ /* 0x080fe200078e02ff */
[----:B------:R0:W-:Y:S01]  /*4d10*/  @!P5 STG.E.U8 desc[UR36][R10.64], R5 ;  /* 0x000000050a00d986 */ /* 0x0001e2000c101124 */
[C---:B------:R-:W-:Y:S02]  /*4d20*/  ISETP.LT.OR P5, PT, R3.reuse, 0x9, !P2 ;  /* 0x000000090300780c */ /* 0x040fe400057a1670 */
[-C--:B------:R-:W-:Y:S01]  /*4d30*/  @!P3 IMAD R15, R28, R23.reuse, RZ ;  /* 0x000000171c0fb224 */ /* 0x080fe200078e02ff */
[----:B------:R-:W-:Y:S01]  /*4d40*/  @!P1 STG.E.U8 desc[UR36][R10.64+0x1], R27 ;  /* 0x0000011b0a009986 */ /* 0x000fe2000c101124 */
[----:B------:R-:W-:Y:S02]  /*4d50*/  ISETP.LT.OR P1, PT, R3, 0xa, !P2 ;  /* 0x0000000a0300780c */ /* 0x000fe40005721670 */
[----:B------:R-:W-:Y:S01]  /*4d60*/  @!P4 IMAD R29, R29, R23, RZ ;  /* 0x000000171d1dc224 */ /* 0x000fe200078e02ff */
        /* <DEDUP_REMOVED lines=40> */
[----:B-1----:R-:W-:-:S04]  /*4ff0*/  @!P5 IMAD R13, R42, R23, RZ ;  /* 0x000000172a0dd224 */ /* 0x002fc800078e02ff */
        /* <DEDUP_REMOVED lines=12> */
[----:B------:R-:W-:-:S04]  /*50c0*/  @!P1 IMAD R7, R46, R23, RZ ;  /* 0x000000172e079224 */ /* 0x000fc800078e02ff */
[-C--:B------:R-:W-:Y:S01]  /*50d0*/  @!P3 IMAD R47, R47, R23.reuse, RZ ;  /* 0x000000172f2fb224 */ /* 0x080fe200078e02ff */
[----:B------:R1:W-:Y:S01]  /*50e0*/  @!P1 STG.E.U8 desc[UR36][R10.64+0x28], R7 ;  /* 0x000028070a009986 */ /* 0x0003e2000c101124 */
[----:B------:R-:W-:Y:S02]  /*50f0*/  ISETP.LT.OR P1, PT, R3, 0x31, !P2 ;  /* 0x000000310300780c */ /* 0x000fe40005721670 */
[----:B------:R-:W-:Y:S01]  /*5100*/  @!P4 IMAD R49, R49, R23, RZ ;  /* 0x000000173131c224 */ /* 0x000fe200078e02ff */
[----:B------:R3:W-:Y:S01]  /*5110*/  @!P3 STG.E.U8 desc[UR36][R10.64+0x29], R47 ;  /* 0x0000292f0a00b986 */ /* 0x0007e2000c101124 */
[C---:B------:R-:W-:Y:S02]  /*5120*/  ISETP.LT.OR P3, PT, R3.reuse, 0x39, !P0 ;  /* 0x000000390300780c */ /* 0x040fe40004761670 */
[C---:B------:R-:W-:Y:S01]  /*5130*/  ISETP.LT.OR P0, PT, R3.reuse, 0x3a, !P0 ;  /* 0x0000003a0300780c */ /* 0x040fe20004701670 */
[----:B------:R3:W-:Y:S01]  /*5140*/  @!P4 STG.E.U8 desc[UR36][R8.64+0x31], R49 ;  /* 0x000031310800c986 */ /* 0x0007e2000c101124 */
[----:B------:R-:W-:-:S03]  /*5150*/  ISETP.LT.OR P4, PT, R3, 0x32, !P2 ;  /* 0x000000320300780c */ /* 0x000fc60005781670 */
[----:B------:R3:W-:Y:S01]  /*5160*/  @!P5 STG.E.U8 desc[UR36][R8.64+0x30], R13 ;  /* 0x0000300d0800d986 */ /* 0x0007e2000c101124 */
[C---:B------:R-:W-:Y:S02]  /*5170*/  ISETP.LT.OR P5, PT, R3.reuse, 0x39, !P2 ;  /* 0x000000390300780c */ /* 0x040fe400057a1670 */
[----:B------:R-:W-:Y:S01]  /*5180*/  ISETP.LT.OR P2, PT, R3, 0x3a, !P2 ;  /* 0x0000003a0300780c */ /* 0x000fe20005741670 */
[-C--:B------:R-:W-:Y:S02]  /*5190*/  @!P1 IMAD R3, R50, R23.reuse, RZ ;  /* 0x0000001732039224 */ /* 0x080fe400078e02ff */
[-C--:B0-----:R-:W-:Y:S02]  /*51a0*/  @!P3 IMAD R5, R52, R23.reuse, RZ ;  /* 0x000000173405b224 */ /* 0x081fe400078e02ff */
[-C--:B------:R-:W-:Y:S01]  /*51b0*/  @!P0 IMAD R53, R53, R23.reuse, RZ ;  /* 0x0000001735358224 */ /* 0x080fe200078e02ff */
[----:B------:R3:W-:Y:S01]  /*51c0*/  @!P1 STG.E.U8 desc[UR36][R10.64+0x30], R3 ;  /* 0x000030030a009986 */ /* 0x0007e2000c101124 */
[----:B------:R-:W-:-:S04]  /*51d0*/  @!P4 IMAD R51, R51, R23, RZ ;  /* 0x000000173333c224 */ /* 0x000fc800078e02ff */
[-C--:B-1----:R-:W-:Y:S01]  /*51e0*/  @!P5 IMAD R7, R54, R23.reuse, RZ ;  /* 0x000000173607d224 */ /* 0x082fe200078e02ff */
[----:B------:R3:W-:Y:S01]  /*51f0*/  @!P4 STG.E.U8 desc[UR36][R10.64+0x31], R51 ;  /* 0x000031330a00c986 */ /* 0x0007e2000c101124 */
[----:B------:R-:W-:-:S03]  /*5200*/  @!P2 IMAD R55, R55, R23, RZ ;  /* 0x000000173737a224 */ /* 0x000fc600078e02ff */
[----:B------:R3:W-:Y:S04]  /*5210*/  @!P3 STG.E.U8 desc[UR36][R8.64+0x38], R5 ;  /* 0x000038050800b986 */ /* 0x0007e8000c101124 */
[----:B------:R3:W-:Y:S04]  /*5220*/  @!P0 STG.E.U8 desc[UR36][R8.64+0x39], R53 ;  /* 0x0000393508008986 */ /* 0x0007e8000c101124 */
[----:B------:R3:W-:Y:S04]  /*5230*/  @!P5 STG.E.U8 desc[UR36][R10.64+0x38], R7 ;  /* 0x000038070a00d986 */ /* 0x0007e8000c101124 */
[----:B------:R3:W-:Y:S02]  /*5240*/  @!P2 STG.E.U8 desc[UR36][R10.64+0x39], R55 ;  /* 0x000039370a00a986 */ /* 0x0007e4000c101124 */
.L_x_159:
[----:B------:R-:W-:Y:S05]  /*5250*/  BSYNC B0 ;  /* 0x0000000000007941 */ /* 0x000fea0003800000 */
.L_x_29:
[----:B------:R-:W-:Y:S01]  /*5260*/  ULDC UR4, c[0x0][0xc] ;  /* 0x0000030000047ab9 */ /* 0x000fe20000000800 */
[----:B------:R-:W-:Y:S01]  /*5270*/  ULDC UR5, c[0x0][0x10] ;  /* 0x0000040000057ab9 */ /* 0x000fe20000000800 */
[----:B---3--:R-:W3:Y:S01]  /*5280*/  LDC R3, c[0x0][0x14] ;  /* 0x00000500ff037b82 */ /* 0x008ee20000000800 */
[----:B------:R-:W-:Y:S01]  /*5290*/  UIMAD.WIDE.U32 UR4, UR4, UR5, URZ ;  /* 0x00000005040472a5 */ /* 0x000fe2000f8e003f */
[----:B------:R-:W-:Y:S02]  /*52a0*/  IMAD.MOV.U32 R91, RZ, RZ, -0x1 ;  /* 0xffffffffff5b7424 */ /* 0x000fe400078e00ff */
[----:B------:R-:W-:-:S03]  /*52b0*/  IMAD.MOV.U32 R22, RZ, RZ, -0x1 ;  /* 0xffffffffff167424 */ /* 0x000fc600078e00ff */
[----:B---3--:R-:W-:-:S04]  /*52c0*/  IMAD.WIDE.U32 R16, R3, UR4, R16 ;  /* 0x0000000403107c25 */ /* 0x008fc8000f8e0010 */
[----:B------:R-:W-:Y:S01]  /*52d0*/  IMAD R3, R3, UR5, RZ ;  /* 0x0000000503037c24 */ /* 0x000fe2000f8e02ff */
[----:B------:R-:W-:Y:S02]  /*52e0*/  ULDC.64 UR4, c[0x0][0x650] ;  /* 0x0001940000047ab9 */ /* 0x000fe40000000a00 */
[----:B------:R-:W-:Y:S01]  /*52f0*/  ISETP.GE.U32.AND P0, PT, R16, UR4, PT ;  /* 0x0000000410007c0c */ /* 0x000fe2000bf06070 */
[--C-:B------:R-:W-:Y:S01]  /*5300*/  IMAD.IADD R17, R17, 0x1, R3.reuse ;  /* 0x0000000111117824 */ /* 0x100fe200078e0203 */
[----:B------:R-:W-:-:S04]  /*5310*/  PRMT R3, RZ, 0x7610, R3 ;  /* 0x00007610ff037816 */ /* 0x000fc80000000003 */
[----:B------:R-:W-:-:S13]  /*5320*/  ISETP.GE.U32.AND.EX P0, PT, R17, UR5, PT, P0 ;  /* 0x0000000511007c0c */ /* 0x000fda000bf06100 */
[----:B------:R-:W-:Y:S05]  /*5330*/  @P0 BRA `(.L_x_160) ;  /* 0x0000000400640947 */ /* 0x000fea0003800000 */
[----:B------:R-:W3:Y:S01]  /*5340*/  S2R R12, SR_CTAID.X ;  /* 0x00000000000c7919 */ /* 0x000ee20000002500 */
[----:B0---4-:R-:W0:Y:S01]  /*5350*/  LDC.64 R10, c[0x0][0x628] ;  /* 0x00018a00ff0a7b82 */ /* 0x011e220000000a00 */
[----:B------:R-:W-:Y:S01]  /*5360*/  ULDC UR4, c[0x0][0x150] ;  /* 0x0000540000047ab9 */ /* 0x000fe20000000800 */
[----:B-1----:R-:W-:Y:S01]  /*5370*/  IMAD.MOV.U32 R8, RZ, RZ, R16 ;  /* 0x000000ffff087224 */ /* 0x002fe200078e0010 */
[----:B------:R-:W1:Y:S01]  /*5380*/  S2R R24, SR_CTAID.Y ;  /* 0x0000000000187919 */ /* 0x000e620000002600 */
[----:B------:R-:W-:-:S04]  /*5390*/  IMAD.MOV.U32 R9, RZ, RZ, R17 ;  /* 0x000000ffff097224 */ /* 0x000fc800078e0011 */
[----:B------:R-:W4:Y:S08]  /*53a0*/  LDC R21, c[0x0][0x144] ;  /* 0x00005100ff157b82 */ /* 0x000f300000000800 */
[----:B------:R-:W1:Y:S08]  /*53b0*/  LDC R0, c[0x0][0x630] ;  /* 0x00018c00ff007b82 */ /* 0x000e700000000800 */
[----:B------:R-:W1:Y:S01]  /*53c0*/  LDC.64 R14, c[0x0][0x620] ;  /* 0x00018800ff0e7b82 */ /* 0x000e620000000a00 */
[----:B0-----:R-:W-:-:S04]  /*53d0*/  ISETP.NE.U32.AND P0, PT, R10, RZ, PT ;  /* 0x000000ff0a00720c */ /* 0x001fc80003f05070 */
[----:B------:R-:W-:Y:S02]  /*53e0*/  ISETP.NE.AND.EX P0, PT, R11, RZ, PT, P0 ;  /* 0x000000ff0b00720c */ /* 0x000fe40003f05300 */
[----:B---3--:R-:W-:-:S05]  /*53f0*/  I2FP.F32.U32 R3, R12 ;  /* 0x0000000c00037245 */ /* 0x008fca0000201000 */
[----:B------:R-:W-:-:S04]  /*5400*/  FMUL R3, R3, UR4 ;  /* 0x0000000403037c20 */ /* 0x000fc80008400000 */
[----:B------:R0:W3:Y:S02]  /*5410*/  F2I.U32.TRUNC.NTZ R20, R3 ;  /* 0x0000000300147305 */ /* 0x0000e4000020f000 */
[----:B----4-:R-:W-:Y:S05]  /*5420*/  @!P0 BRA `(.L_x_161) ;  /* 0x0000000000288947 */ /* 0x010fea0003800000 */
[----:B0-----:R-:W0:Y:S02]  /*5430*/  LDC R3, c[0x0][0x634] ;  /* 0x00018d00ff037b82 */ /* 0x001e240000000800 */
        /* <DEDUP_REMOVED lines=9> */
.L_x_161:
[----:B------:R-:W4:Y:S01]  /*54d0*/  LDC.64 R28, c[0x0][0x640] ;  /* 0x00019000ff1c7b82 */ /* 0x000f220000000a00 */
[-CC-:B-1----:R-:W-:Y:S01]  /*54e0*/  SHF.R.U64 R22, R8, R0.reuse, R9.reuse ;  /* 0x0000000008167219 */ /* 0x182fe20000001209 */
[----:B---3--:R-:W-:Y:S01]  /*54f0*/  IMAD.MOV R20, RZ, RZ, -R20 ;  /* 0x000000ffff147224 */ /* 0x008fe200078e0a14 */
[----:B------:R-:W-:Y:S01]  /*5500*/  SHF.R.U32.HI R0, RZ, R0, R9 ;  /* 0x00000000ff007219 */ /* 0x000fe20000011609 */
[----:B------:R-:W-:Y:S01]  /*5510*/  ULDC UR4, c[0x0][0x154] ;  /* 0x0000550000047ab9 */ /* 0x000fe20000000800 */
[----:B0-----:R-:W-:Y:S01]  /*5520*/  IADD3 R3, P0, RZ, -R22, RZ ;  /* 0x80000016ff037210 */ /* 0x001fe20007f1e0ff */
[----:B------:R-:W-:Y:S02]  /*5530*/  IMAD R21, R21, R20, R12 ;  /* 0x0000001415157224 */ /* 0x000fe400078e020c */
[----:B------:R-:W0:Y:S01]  /*5540*/  LDC R6, c[0x0][0x618] ;  /* 0x00018600ff067b82 */ /* 0x000e220000000800 */
[----:B------:R-:W-:Y:S02]  /*5550*/  IMAD.MOV.U32 R7, RZ, RZ, 0x1 ;  /* 0x00000001ff077424 */ /* 0x000fe400078e00ff */
[----:B------:R-:W-:-:S04]  /*5560*/  IMAD.X R5, RZ, RZ, ~R0, P0 ;  /* 0x000000ffff057224 */ /* 0x000fc800000e0e00 */
[-C--:B------:R-:W-:Y:S01]  /*5570*/  IMAD R0, R5, R14.reuse, RZ ;  /* 0x0000000e05007224 */ /* 0x080fe200078e02ff */
[----:B------:R-:W1:Y:S01]  /*5580*/  LDC R8, c[0x0][0x608] ;  /* 0x00018200ff087b82 */ /* 0x000e620000000800 */
[----:B------:R-:W-:-:S04]  /*5590*/  IMAD.WIDE.U32 R4, R3, R14, R16 ;  /* 0x0000000e03047225 */ /* 0x000fc800078e0010 */
[----:B------:R-:W-:Y:S01]  /*55a0*/  IMAD R3, R3, R15, R0 ;  /* 0x0000000f03037224 */ /* 0x000fe200078e0200 */
[----:B------:R-:W-:Y:S02]  /*55b0*/  I2FP.F32.U32 R0, R24 ;  /* 0x0000001800007245 */ /* 0x000fe40000201000 */
[----:B------:R-:W3:Y:S01]  /*55c0*/  LDC R26, c[0x0][0x658] ;  /* 0x00019600ff1a7b82 */ /* 0x000ee20000000800 */
[----:B------:R-:W-:Y:S01]  /*55d0*/  IMAD.IADD R3, R5, 0x1, R3 ;  /* 0x0000000105037824 */ /* 0x000fe200078e0203 */
[----:B----4-:R-:W-:Y:S01]  /*55e0*/  ISETP.NE.U32.AND P0, PT, R28, RZ, PT ;  /* 0x000000ff1c00720c */ /* 0x010fe20003f05070 */
[----:B------:R-:W-:Y:S01]  /*55f0*/  FMUL R0, R0, UR4 ;  /* 0x0000000400007c20 */ /* 0x000fe20008400000 */
[----:B------:R-:W-:Y:S02]  /*5600*/  IMAD.MOV.U32 R5, RZ, RZ, -0x1 ;  /* 0xffffffffff057424 */ /* 0x000fe400078e00ff */
[----:B------:R-:W-:Y:S01]  /*5610*/  ISETP.NE.AND.EX P0, PT, R29, RZ, PT, P0 ;  /* 0x000000ff1d00720c */ /* 0x000fe20003f05300 */
[----:B------:R4:W2:Y:S01]  /*5620*/  F2I.U32.TRUNC.NTZ R13, R0 ;  /* 0x00000000000d7305 */ /* 0x0008a2000020f000 */
[----:B------:R-:W2:Y:S01]  /*5630*/  LDC R15, c[0x0][0x148] ;  /* 0x00005200ff0f7b82 */ /* 0x000ea20000000800 */
[----:B0-----:R-:W-:-:S02]  /*5640*/  SHF.R.U64 R12, R4, R6, R3 ;  /* 0x00000006040c7219 */ /* 0x001fc40000001203 */
[----:B------:R-:W-:-:S05]  /*5650*/  SHF.R.U32.HI R3, RZ, R6, R3 ;  /* 0x00000006ff037219 */ /* 0x000fca0000011603 */
[----:B------:R-:W0:Y:S01]  /*5660*/  LDC R20, c[0x0][0x600] ;  /* 0x00018000ff147b82 */ /* 0x000e220000000800 */
[-CC-:B-1----:R-:W-:Y:S02]  /*5670*/  SHF.R.U64 R10, R12, R8.reuse, R3.reuse ;  /* 0x000000080c0a7219 */ /* 0x182fe40000001203 */
[----:B------:R-:W-:-:S05]  /*5680*/  SHF.R.U32.HI R3, RZ, R8, R3 ;  /* 0x00000008ff037219 */ /* 0x000fca0000011603 */
[----:B------:R-:W1:Y:S01]  /*5690*/  LDC R27, c[0x0][0x648] ;  /* 0x00019200ff1b7b82 */ /* 0x000e620000000800 */
[-C--:B---3--:R-:W-:Y:S02]  /*56a0*/  SHF.L.U32 R4, R5, R26.reuse, RZ ;  /* 0x0000001a05047219 */ /* 0x088fe400000006ff */
[-CC-:B------:R-:W-:Y:S02]  /*56b0*/  SHF.R.U64 R14, R10, R26.reuse, R3.reuse ;  /* 0x0000001a0a0e7219 */ /* 0x180fe40000001203 */
[----:B------:R-:W-:Y:S02]  /*56c0*/  SHF.R.U32.HI R5, RZ, R26, R3 ;  /* 0x0000001aff057219 */ /* 0x000fe40000011603 */
[----:B------:R-:W-:Y:S01]  /*56d0*/  LOP3.LUT R25, RZ, R4, RZ, 0x33, !PT ;  /* 0x00000004ff197212 */ /* 0x000fe200078e33ff */
[----:B------:R-:W3:Y:S01]  /*56e0*/  LDC R30, c[0x0][0x638] ;  /* 0x00018e00ff1e7b82 */ /* 0x000ee20000000800 */
[----:B------:R-:W-:Y:S01]  /*56f0*/  SHF.L.U32 R26, R7, R26, RZ ;  /* 0x0000001a071a7219 */ /* 0x000fe200000006ff */
[----:B------:R-:W-:-:S06]  /*5700*/  IMAD.MOV.U32 R4, RZ, RZ, R14 ;  /* 0x000000ffff047224 */ /* 0x000fcc00078e000e */
[----:B------:R-:W0:Y:S01]  /*5710*/  LDC R31, c[0x0][0x610] ;  /* 0x00018400ff1f7b82 */ /* 0x000e220000000800 */
[----:B----4-:R-:W-:Y:S05]  /*5720*/  @!P0 BRA `(.L_x_162) ;  /* 0x0000000000288947 */ /* 0x010fea0003800000 */
[----:B------:R-:W4:Y:S02]  /*5730*/  LDC R3, c[0x0][0x64c] ;  /* 0x00019300ff037b82 */ /* 0x000f240000000800 */
[----:B----4-:R-:W-:-:S05]  /*5740*/  IADD3 R3, P0, R14, R3, RZ ;  /* 0x000000030e037210 */ /* 0x010fca0007f1e0ff */
        /* <DEDUP_REMOVED lines=8> */
.L_x_162:
[----:B------:R-:W-:Y:S01]  /*57d0*/  ISETP.NE.AND P0, PT, R2, 0x1, PT ;  /* 0x000000010200780c */ /* 0x000fe20003f05270 */
[----:B0-----:R-:W-:Y:S01]  /*57e0*/  VIADD R7, R20, 0xffffffff ;  /* 0xffffffff14077836 */ /* 0x001fe20000000000 */
[----:B-1----:R-:W-:Y:S01]  /*57f0*/  SHF.R.U64 R0, R4, R27, R5 ;  /* 0x0000001b04007219 */ /* 0x002fe20000001205 */
[----:B--2---:R-:W-:Y:S01]  /*5800*/  IMAD.MOV R13, RZ, RZ, -R13 ;  /* 0x000000ffff0d7224 */ /* 0x004fe200078e0a0d */
[----:B------:R-:W-:Y:S01]  /*5810*/  LOP3.LUT R5, R10, R25, RZ, 0xc0, !PT ;  /* 0x000000190a057212 */ /* 0x000fe200078ec0ff */
[----:B------:R-:W-:Y:S01]  /*5820*/  IMAD.MOV.U32 R4, RZ, RZ, 0x1 ;  /* 0x00000001ff047424 */ /* 0x000fe200078e00ff */
[----:B------:R-:W-:Y:S01]  /*5830*/  LOP3.LUT R12, R12, R7, RZ, 0xc0, !PT ;  /* 0x000000070c0c7212 */ /* 0x000fe200078ec0ff */
[----:B------:R-:W-:Y:S02]  /*5840*/  IMAD.MOV R3, RZ, RZ, -R0 ;  /* 0x000000ffff037224 */ /* 0x000fe400078e0a00 */
[----:B------:R-:W-:Y:S02]  /*5850*/  IMAD R0, R26, R0, R5 ;  /* 0x000000001a007224 */ /* 0x000fe400078e0205 */
[----:B---3--:R-:W-:-:S02]  /*5860*/  IMAD R3, R3, R30, R14 ;  /* 0x0000001e03037224 */ /* 0x008fc400078e020e */
[----:B------:R-:W-:Y:S02]  /*5870*/  @P0 IMAD R21, R15, R13, R24 ;  /* 0x0000000d0f150224 */ /* 0x000fe400078e0218 */
[----:B------:R-:W-:Y:S01]  /*5880*/  IMAD R5, R3, R20, R12 ;  /* 0x0000001403057224 */ /* 0x000fe200078e020c */
[----:B------:R-:W-:Y:S01]  /*5890*/  PRMT R3, R4, 0x7610, R3 ;  /* 0x0000761004037816 */ /* 0x000fe20000000003 */
[----:B------:R-:W-:-:S05]  /*58a0*/  IMAD R0, R0, R31, R21 ;  /* 0x0000001f00007224 */ /* 0x000fca00078e0215 */
[----:B------:R-:W-:Y:S02]  /*58b0*/  SEL R91, R5, R0, !P0 ;  /* 0x00000000055b7207 */ /* 0x000fe40004000000 */
[----:B------:R-:W-:-:S07]  /*58c0*/  SEL R0, R0, R5, !P0 ;  /* 0x0000000500007207 */ /* 0x000fce0004000000 */
.L_x_160:
[----:B------:R-:W-:Y:S01]  /*58d0*/  LOP3.LUT P0, RZ, R3, 0xff, RZ, 0xc0, !PT ;  /* 0x000000ff03ff7812 */ /* 0x000fe2000780c0ff */
[----:B------:R-:W-:-:S12]  /*58e0*/  IMAD.MOV.U32 R90, RZ, RZ, R0 ;  /* 0x000000ffff5a7224 */ /* 0x000fd800078e0000 */
[----:B------:R-:W-:Y:S05]  /*58f0*/  @P0 BRA `(.L_x_163) ;  /* 0xffffffb800580947 */ /* 0x000fea000383ffff */
[----:B------:R-:W-:Y:S05]  /*5900*/  EXIT ;  /* 0x000000000000794d */ /* 0x000fea0003800000 */
.L_x_4:
[----:B0-----:R-:W-:Y:S01]  /*5910*/  ULDC.64 UR4, c[0x0][0x650] ;  /* 0x0001940000047ab9 */ /* 0x001fe20000000a00 */
        /* <DEDUP_REMOVED lines=25> */
.L_x_165:
[--C-:B------:R-:W-:Y:S01]  /*5ab0*/  SHF.R.U64 R12, R10, R14, R11.reuse ;  /* 0x0000000e0a0c7219 */ /* 0x100fe2000000120b */
[----:B------:R-:W0:Y:S01]  /*5ac0*/  LDC R22, c[0x0][0x618] ;  /* 0x00018600ff167b82 */ /* 0x000e220000000800 */
[----:B------:R-:W-:Y:S01]  /*5ad0*/  I2FP.F32.U32 R6, R4 ;  /* 0x0000000400067245 */ /* 0x000fe20000201000 */
[----:B------:R-:W-:Y:S01]  /*5ae0*/  ULDC UR4, c[0x0][0x150] ;  /* 0x0000540000047ab9 */ /* 0x000fe20000000800 */
[----:B------:R-:W-:Y:S02]  /*5af0*/  SHF.R.U32.HI R5, RZ, R14, R11 ;  /* 0x0000000eff057219 */ /* 0x000fe4000001160b */
[----:B------:R-:W-:Y:S01]  /*5b00*/  IADD3 R9, P0, RZ, -R12, RZ ;  /* 0x8000000cff097210 */ /* 0x000fe20007f1e0ff */
[----:B------:R-:W-:Y:S01]  /*5b10*/  FMUL R11, R6, UR4 ;  /* 0x00000004060b7c20 */ /* 0x000fe20008400000 */
[----:B------:R-:W-:Y:S01]  /*5b20*/  ULDC UR4, c[0x0][0x154] ;  /* 0x0000550000047ab9 */ /* 0x000fe20000000800 */
[----:B------:R-:W1:Y:S02]  /*5b30*/  LDC.64 R24, c[0x0][0x640] ;  /* 0x00019000ff187b82 */ /* 0x000e640000000a00 */
[----:B------:R-:W-:-:S02]  /*5b40*/  IMAD.X R5, RZ, RZ, ~R5, P0 ;  /* 0x000000ffff057224 */ /* 0x000fc400000e0e05 */
[----:B------:R-:W2:Y:S01]  /*5b50*/  F2I.U32.TRUNC.NTZ R11, R11 ;  /* 0x0000000b000b7305 */ /* 0x000ea2000020f000 */
[----:B------:R-:W-:-:S03]  /*5b60*/  IMAD.WIDE.U32 R6, R9, R20, R16 ;  /* 0x0000001409067225 */ /* 0x000fc600078e0010 */
[----:B------:R-:W3:Y:S01]  /*5b70*/  LDC R13, c[0x0][0x144] ;  /* 0x00005100ff0d7b82 */ /* 0x000ee20000000800 */
[----:B------:R-:W-:-:S04]  /*5b80*/  IMAD R8, R5, R20, RZ ;  /* 0x0000001405087224 */ /* 0x000fc800078e02ff */
[----:B------:R-:W-:Y:S02]  /*5b90*/  IMAD R5, R9, R21, R8 ;  /* 0x0000001509057224 */ /* 0x000fe400078e0208 */
[----:B------:R-:W-:Y:S01]  /*5ba0*/  IMAD.MOV.U32 R8, RZ, RZ, -0x1 ;  /* 0xffffffffff087424 */ /* 0x000fe200078e00ff */
[----:B------:R-:W4:Y:S01]  /*5bb0*/  LDC R14, c[0x0][0x608] ;  /* 0x00018200ff0e7b82 */ /* 0x000f220000000800 */
[----:B------:R-:W-:Y:S01]  /*5bc0*/  IMAD.IADD R5, R7, 0x1, R5 ;  /* 0x0000000107057824 */ /* 0x000fe200078e0205 */
[----:B------:R-:W-:-:S04]  /*5bd0*/  I2FP.F32.U32 R7, R3 ;  /* 0x0000000300077245 */ /* 0x000fc80000201000 */
[-C--:B0-----:R-:W-:Y:S01]  /*5be0*/  SHF.R.U64 R10, R6, R22.reuse, R5 ;  /* 0x00000016060a7219 */ /* 0x081fe20000001205 */
[----:B--2---:R-:W-:Y:S01]  /*5bf0*/  IMAD.MOV R6, RZ, RZ, -R11 ;  /* 0x000000ffff067224 */ /* 0x004fe200078e0a0b */
[----:B------:R-:W0:Y:S01]  /*5c00*/  LDC R9, c[0x0][0x658] ;  /* 0x00019600ff097b82 */ /* 0x000e220000000800 */
[----:B-1----:R-:W-:Y:S01]  /*5c10*/  ISETP.NE.U32.AND P0, PT, R24, RZ, PT ;  /* 0x000000ff1800720c */ /* 0x002fe20003f05070 */
[----:B------:R-:W-:Y:S01]  /*5c20*/  FMUL R7, R7, UR4 ;  /* 0x0000000407077c20 */ /* 0x000fe20008400000 */
[----:B------:R-:W-:Y:S02]  /*5c30*/  SHF.R.U32.HI R5, RZ, R22, R5 ;  /* 0x00000016ff057219 */ /* 0x000fe40000011605 */
[----:B------:R-:W-:-:S03]  /*5c40*/  ISETP.NE.AND.EX P0, PT, R25, RZ, PT, P0 ;  /* 0x000000ff1900720c */ /* 0x000fc60003f05300 */
[----:B------:R-:W1:Y:S01]  /*5c50*/  LDC R20, c[0x0][0x148] ;  /* 0x00005200ff147b82 */ /* 0x000e620000000800 */
[----:B---3--:R-:W-:Y:S02]  /*5c60*/  IMAD R23, R13, R6, R4 ;  /* 0x000000060d177224 */ /* 0x008fe400078e0204 */
[----:B------:R-:W-:-:S05]  /*5c70*/  IMAD.MOV.U32 R6, RZ, RZ, 0x1 ;  /* 0x00000001ff067424 */ /* 0x000fca00078e00ff */
[----:B------:R-:W2:Y:S01]  /*5c80*/  LDC R21, c[0x0][0x600] ;  /* 0x00018000ff157b82 */ /* 0x000ea20000000800 */
[-CC-:B----4-:R-:W-:Y:S02]  /*5c90*/  SHF.R.U64 R13, R10, R14.reuse, R5.reuse ;  /* 0x0000000e0a0d7219 */ /* 0x190fe40000001205 */
[----:B------:R-:W-:Y:S02]  /*5ca0*/  SHF.R.U32.HI R4, RZ, R14, R5 ;  /* 0x0000000eff047219 */ /* 0x000fe40000011605 */
[----:B------:R3:W4:Y:S03]  /*5cb0*/  F2I.U32.TRUNC.NTZ R14, R7 ;  /* 0x00000007000e7305 */ /* 0x000726000020f000 */
[----:B------:R-:W1:Y:S01]  /*5cc0*/  LDC R26, c[0x0][0x648] ;  /* 0x00019200ff1a7b82 */ /* 0x000e620000000800 */
[-C--:B0-----:R-:W-:Y:S02]  /*5cd0*/  SHF.R.U64 R15, R13, R9.reuse, R4 ;  /* 0x000000090d0f7219 */ /* 0x081fe40000001204 */
[----:B------:R-:W-:-:S02]  /*5ce0*/  SHF.L.U32 R8, R8, R9, RZ ;  /* 0x0000000908087219 */ /* 0x000fc400000006ff */
[-C--:B------:R-:W-:Y:S01]  /*5cf0*/  SHF.R.U32.HI R5, RZ, R9.reuse, R4 ;  /* 0x00000009ff057219 */ /* 0x080fe20000011604 */
[----:B------:R-:W-:Y:S01]  /*5d00*/  IMAD.MOV.U32 R4, RZ, RZ, R15 ;  /* 0x000000ffff047224 */ /* 0x000fe200078e000f */
[----:B------:R-:W-:Y:S01]  /*5d10*/  SHF.L.U32 R22, R6, R9, RZ ;  /* 0x0000000906167219 */ /* 0x000fe200000006ff */
[----:B------:R-:W0:Y:S01]  /*5d20*/  LDC R27, c[0x0][0x638] ;  /* 0x00018e00ff1b7b82 */ /* 0x000e220000000800 */
[----:B------:R-:W-:-:S07]  /*5d30*/  LOP3.LUT R28, RZ, R8, RZ, 0x33, !PT ;  /* 0x00000008ff1c7212 */ /* 0x000fce00078e33ff */
        /* <DEDUP_REMOVED lines=12> */
.L_x_166:
[----:B------:R-:W-:Y:S01]  /*5e00*/  ISETP.NE.AND P0, PT, R2, 0x1, PT ;  /* 0x000000010200780c */ /* 0x000fe20003f05270 */
[----:B--2---:R-:W-:Y:S01]  /*5e10*/  VIADD R7, R21, 0xffffffff ;  /* 0xffffffff15077836 */ /* 0x004fe20000000000 */
[----:B-1----:R-:W-:Y:S01]  /*5e20*/  SHF.R.U64 R5, R4, R26, R5 ;  /* 0x0000001a04057219 */ /* 0x002fe20000001205 */
[----:B------:R-:W-:Y:S01]  /*5e30*/  IMAD.MOV R14, RZ, RZ, -R14 ;  /* 0x000000ffff0e7224 */ /* 0x000fe200078e0a0e */
[----:B------:R-:W-:Y:S01]  /*5e40*/  LOP3.LUT R4, R13, R28, RZ, 0xc0, !PT ;  /* 0x0000001c0d047212 */ /* 0x000fe200078ec0ff */
[----:B------:R-:W-:Y:S01]  /*5e50*/  IMAD.MOV.U32 R8, RZ, RZ, R12 ;  /* 0x000000ffff087224 */ /* 0x000fe200078e000c */
[----:B------:R-:W-:Y:S01]  /*5e60*/  LOP3.LUT R10, R10, R7, RZ, 0xc0, !PT ;  /* 0x000000070a0a7212 */ /* 0x000fe200078ec0ff */
[----:B------:R-:W-:Y:S02]  /*5e70*/  IMAD.MOV R6, RZ, RZ, -R5 ;  /* 0x000000ffff067224 */ /* 0x000fe400078e0a05 */
[----:B------:R-:W-:-:S04]  /*5e80*/  IMAD R4, R22, R5, R4 ;  /* 0x0000000516047224 */ /* 0x000fc800078e0204 */
[----:B------:R-:W-:Y:S02]  /*5e90*/  @P0 IMAD R23, R20, R14, R3 ;  /* 0x0000000e14170224 */ /* 0x000fe400078e0203 */
[----:B0-----:R-:W-:Y:S02]  /*5ea0*/  IMAD R3, R6, R27, R15 ;  /* 0x0000001b06037224 */ /* 0x001fe400078e020f */
[----:B------:R-:W-:Y:S02]  /*5eb0*/  IMAD R7, R4, R29, R23 ;  /* 0x0000001d04077224 */ /* 0x000fe400078e0217 */
[----:B------:R-:W-:Y:S02]  /*5ec0*/  IMAD R4, R3, R21, R10 ;  /* 0x0000001503047224 */ /* 0x000fe400078e020a */
[----:B------:R-:W-:-:S03]  /*5ed0*/  IMAD.MOV.U32 R6, RZ, RZ, 0x1 ;  /* 0x00000001ff067424 */ /* 0x000fc600078e00ff */
[----:B------:R-:W-:Y:S02]  /*5ee0*/  SEL R9, R4, R7, !P0 ;  /* 0x0000000704097207 */ /* 0x000fe40004000000 */
[----:B------:R-:W-:-:S07]  /*5ef0*/  SEL R7, R7, R4, !P0 ;  /* 0x0000000407077207 */ /* 0x000fce0004000000 */
.L_x_164:
[----:B------:R-:W-:-:S08]  /*5f00*/  NOP ;  /* 0x0000000000007918 */ /* 0x000fd00000000000 */
[----:B------:R-:W0:-:S00]  /*5f10*/  USETMAXREG.DEALLOC.CTAPOOL 0x28 ;  /* 0x00000028000079c8 */ /* 0x000e0000080e0500 */
[----:B0-----:R-:W-:-:S13]  /*5f20*/  ISETP.NE.AND P0, PT, R0, RZ, PT ;  /* 0x000000ff0000720c */ /* 0x001fda0003f05270 */
[----:B------:R-:W-:Y:S05]  /*5f30*/  @P0 EXIT ;  /* 0x000000000000094d */ /* 0x000fea0003800000 */
[----:B------:R-:W-:Y:S01]  /*5f40*/  LOP3.LUT P0, RZ, R6, 0xff, RZ, 0xc0, !PT ;  /* 0x000000ff06ff7812 */ /* 0x000fe2000780c0ff */
[----:B------:R-:W-:Y:S02]  /*5f50*/  IMAD.MOV.U32 R3, RZ, RZ, 0x1 ;  /* 0x00000001ff037424 */ /* 0x000fe400078e00ff */
[----:B------:R-:W-:-:S10]  /*5f60*/  IMAD.MOV.U32 R0, RZ, RZ, RZ ;  /* 0x000000ffff007224 */ /* 0x000fd400078e00ff */
[----:B------:R-:W-:Y:S05]  /*5f70*/  @!P0 BRA `(.L_x_167) ;  /* 0x0000000c00308947 */ /* 0x000fea0003800000 */
[----:B------:R-:W0:Y:S01]  /*5f80*/  LDC R0, c[0x0][0x28c] ;  /* 0x0000a300ff007b82 */ /* 0x000e220000000800 */
[----:B------:R-:W-:Y:S01]  /*5f90*/  ULDC UR5, c[0x0][0x600] ;  /* 0x0001800000057ab9 */ /* 0x000fe20000000800 */
[----:B------:R-:W-:Y:S01]  /*5fa0*/  ULDC UR4, c[0x0][0xc] ;  /* 0x0000030000047ab9 */ /* 0x000fe20000000800 */
[----:B------:R-:W-:Y:S01]  /*5fb0*/  UIADD3 UR16, UR5, -0x1, URZ ;  /* 0xffffffff05107890 */ /* 0x000fe2000fffe03f */
[C---:B------:R-:W-:Y:S01]  /*5fc0*/  LOP3.LUT P2, RZ, R18.reuse, 0x7f, RZ, 0xc0, !PT ;  /* 0x0000007f12ff7812 */ /* 0x040fe2000784c0ff */
[----:B------:R-:W-:Y:S01]  /*5fd0*/  ULDC UR6, c[0x0][0x658] ;  /* 0x0001960000067ab9 */ /* 0x000fe20000000800 */
[----:B------:R-:W-:Y:S01]  /*5fe0*/  ULDC UR5, c[0x0][0x10] ;  /* 0x0000040000057ab9 */ /* 0x000fe20000000800 */
[----:B------:R-:W-:Y:S01]  /*5ff0*/  UMOV UR7, 0xffffffff ;  /* 0xffffffff00077882 */ /* 0x000fe20000000000 */
[----:B------:R-:W-:Y:S01]  /*6000*/  UMOV UR8, 0x1 ;  /* 0x0000000100087882 */ /* 0x000fe20000000000 */
[----:B------:R-:W-:Y:S01]  /*6010*/  UIMAD.WIDE.U32 UR4, UR4, UR5, URZ ;  /* 0x00000005040472a5 */ /* 0x000fe2000f8e003f */
[----:B------:R-:W-:Y:S01]  /*6020*/  LOP3.LUT P0, RZ, R18, 0x1f, RZ, 0xc0, !PT ;  /* 0x0000001f12ff7812 */ /* 0x000fe2000780c0ff */
[----:B------:R-:W-:Y:S01]  /*6030*/  USHF.L.U32 UR7, UR7, UR6, URZ ;  /* 0x0000000607077299 */ /* 0x000fe2000800063f */
[----:B------:R-:W-:Y:S01]  /*6040*/  BSSY B0, `(.L_x_167) ;  /* 0x00000bf000007945 */ /* 0x000fe20003800000 */
[----:B------:R-:W-:Y:S01]  /*6050*/  USHF.L.U32 UR18, UR8, UR6, URZ ;  /* 0x0000000608127299 */ /* 0x000fe2000800063f */
[----:B------:R-:W-:Y:S01]  /*6060*/  IMAD.MOV.U32 R13, RZ, RZ, 0x1 ;  /* 0x00000001ff0d7424 */ /* 0x000fe200078e00ff */
[----:B------:R-:W-:Y:S01]  /*6070*/  LOP3.LUT R12, R19, 0x2, RZ, 0xfc, !PT ;  /* 0x00000002130c7812 */ /* 0x000fe200078efcff */
[----:B------:R-:W-:Y:S01]  /*6080*/  ULDC UR6, c[0x0][0x14] ;  /* 0x0000050000067ab9 */ /* 0x000fe20000000800 */
[----:B------:R-:W-:Y:S01]  /*6090*/  PLOP3.LUT P0, PT, P0, P2, PT, 0x8a, 0x0 ;  /* 0x000000000000781c */ /* 0x000fe20000705172 */
[----:B------:R-:W-:-:S02]  /*60a0*/  UIMAD.WIDE.U32 UR20, UR4, UR6, URZ ;  /* 0x00000006041472a5 */ /* 0x000fc4000f8e003f */
[----:B------:R-:W-:Y:S02]  /*60b0*/  UIMAD UR13, UR5, UR6, URZ ;  /* 0x00000006050d72a4 */ /* 0x000fe4000f8e023f */
[----:B------:R-:W-:Y:S01]  /*60c0*/  ULOP3.LUT UR17, URZ, UR7, URZ, 0x33, !UPT ;  /* 0x000000073f117292 */ /* 0x000fe2000f8e333f */
[----:B0-----:R-:W-:Y:S01]  /*60d0*/  VIADD R0, R0, 0x1f ;  /* 0x0000001f00007836 */ /* 0x001fe20000000000 */
[----:B------:R-:W-:Y:S01]  /*60e0*/  UIADD3 UR13, UR21, UR13, URZ ;  /* 0x0000000d150d7290 */ /* 0x000fe2000fffe03f */
[----:B------:R-:W-:-:S03]  /*60f0*/  ULDC.64 UR22, c[0x0][0x198] ;  /* 0x0000660000167ab9 */ /* 0x000fc60000000a00 */
[----:B------:R-:W-:-:S04]  /*6100*/  SHF.R.S32.HI R3, RZ, 0x1f, R0 ;  /* 0x0000001fff037819 */ /* 0x000fc80000011400 */
[----:B------:R-:W-:Y:S01]  /*6110*/  LEA.HI R3, R3, R0, RZ, 0x5 ;  /* 0x0000000003037211 */ /* 0x000fe200078f28ff */
[----:B------:R-:W-:-:S03]  /*6120*/  IMAD.MOV.U32 R0, RZ, RZ, RZ ;  /* 0x000000ffff007224 */ /* 0x000fc600078e00ff */
[----:B------:R-:W-:Y:S01]  /*6130*/  SHF.R.S32.HI R11, RZ, 0x5, R3 ;  /* 0x00000005ff0b7819 */ /* 0x000fe20000011403 */
[----:B------:R-:W-:-:S04]  /*6140*/  IMAD.MOV.U32 R3, RZ, RZ, 0x1 ;  /* 0x00000001ff037424 */ /* 0x000fc800078e00ff */
[----:B------:R-:W-:-:S07]  /*6150*/  VIADD R10, R11, 0x1 ;  /* 0x000000010b0a7836 */ /* 0x000fce0000000000 */
.L_x_179:
[----:B------:R-:W-:-:S03]  /*6160*/  UMOV UR4, 0xffffffff ;  /* 0xffffffff00047882 */ /* 0x000fc60000000000 */
[----:B------:R-:W-:Y:S05]  /*6170*/  BRA.DIV UR4, `(.L_x_168) ;  /* 0x0000001a04f87947 */ /* 0x000fea000b800000 */
[----:B------:R-:W-:-:S13]  /*6180*/  ELECT P6, URZ, PT ;  /* 0x00000000003f782f */ /* 0x000fda00038c0000 */
.L_x_214:
[----:B------:R-:W0:Y:S01]  /*6190*/  LDC R4, c[0x0][0x28c] ;  /* 0x0000a300ff047b82 */ /* 0x000e220000000800 */
[----:B------:R-:W-:Y:S01]  /*61a0*/  BSSY B1, `(.L_x_169) ;  /* 0x0000037000017945 */ /* 0x000fe20003800000 */
[----:B0-----:R-:W-:-:S13]  /*61b0*/  ISETP.LT.OR P6, PT, R4, 0x1, !P6 ;  /* 0x000000010400780c */ /* 0x001fda00077c1670 */
[----:B------:R-:W-:Y:S05]  /*61c0*/  @P6 BRA `(.L_x_170) ;  /* 0x0000000000d06947 */ /* 0x000fea0003800000 */
[----:B------:R-:W-:Y:S02]  /*61d0*/  IMAD.SHL.U32 R15, R9, 0x40, RZ ;  /* 0x00000040090f7824 */ /* 0x000fe400078e00ff */
[----:B------:R-:W-:Y:S02]  /*61e0*/  IMAD R18, R7, 0xc0, RZ ;  /* 0x000000c007127824 */ /* 0x000fe400078e02ff */
[----:B------:R-:W-:Y:S02]  /*61f0*/  IMAD.MOV.U32 R20, RZ, RZ, RZ ;  /* 0x000000ffff147224 */ /* 0x000fe400078e00ff */
[----:B------:R-:W-:Y:S02]  /*6200*/  IMAD.MOV.U32 R4, RZ, RZ, R10 ;  /* 0x000000ffff047224 */ /* 0x000fe400078e000a */
[----:B------:R-:W-:Y:S02]  /*6210*/  IMAD.MOV.U32 R5, RZ, RZ, R3 ;  /* 0x000000ffff057224 */ /* 0x000fe400078e0003 */
[----:B------:R-:W-:-:S07]  /*6220*/  IMAD.MOV.U32 R6, RZ, RZ, R0 ;  /* 0x000000ffff067224 */ /* 0x000fce00078e0000 */
.L_x_174:
[----:B------:R-:W0:Y:S01]  /*6230*/  S2R R14, SR_CgaCtaId ;  /* 0x00000000000e7919 */ /* 0x000e220000008800 */
[----:B------:R-:W-:Y:S01]  /*6240*/  MOV R7, 0x400 ;  /* 0x0000040000077802 */ /* 0x000fe20000000f00 */
[----:B------:R-:W1:Y:S03]  /*6250*/  @!P2 LDC R9, c[0x0][0x500] ;  /* 0x00014000ff09ab82 */ /* 0x000e660000000800 */
[----:B0-----:R-:W-:Y:S02]  /*6260*/  LEA R21, R14, R7, 0x18 ;  /* 0x000000070e157211 */ /* 0x001fe400078ec0ff */
[----:B------:R-:W-:-:S03]  /*6270*/  SHF.L.U32 R7, R5, 0x1f, RZ ;  /* 0x0000001f05077819 */ /* 0x000fc600000006ff */
[----:B------:R-:W-:-:S04]  /*6280*/  IMAD R14, R6, 0x8, R21 ;  /* 0x00000008060e7824 */ /* 0x000fc800078e0215 */
[----:B------:R-:W0:Y:S02]  /*6290*/  SYNCS.PHASECHK.TRANS64.TRYWAIT P1, [R14+URZ+0xe0], R7 ;  /* 0x0000e0070e0075a7 */ /* 0x000e24000802017f */
[----:B01----:R-:W-:Y:S05]  /*62a0*/  @!P1 BRA `(.L_x_171) ;  /* 0x0000001800cc9947 */ /* 0x003fea0003800000 */
.L_x_215:
[----:B0-----:R-:W-:Y:S01]  /*62b0*/  PRMT R7, R12, 0x9910, RZ ;  /* 0x000099100c077816 */ /* 0x001fe200000000ff */
[----:B------:R0:W-:Y:S03]  /*62c0*/  @!P2 SYNCS.ARRIVE.TRANS64 RZ, [R14+URZ], R9 ;  /* 0x000000090effa9a7 */ /* 0x0001e6000800003f */
[----:B------:R-:W-:-:S13]  /*62d0*/  ISETP.NE.AND P1, PT, R7, 0x2, PT ;  /* 0x000000020700780c */ /* 0x000fda0003f25270 */
[----:B0-----:R-:W-:Y:S05]  /*62e0*/  @P1 BRA `(.L_x_172) ;  /* 0x0000000000041947 */ /* 0x001fea0003800000 */
[----:B------:R-:W-:Y:S01]  /*62f0*/  BPT.TRAP 0x1 ;  /* 0x000000040000795c */ /* 0x000fe20000300000 */
.L_x_172:
[----:B------:R-:W-:Y:S05]  /*6300*/  @P0 BRA `(.L_x_173) ;  /* 0x0000000000040947 */ /* 0x000fea0003800000 */
[----:B------:R-:W-:Y:S01]  /*6310*/  BPT.TRAP 0x1 ;  /* 0x000000040000795c */ /* 0x000fe20000300000 */
.L_x_173:
[--C-:B------:R-:W-:Y:S01]  /*6320*/  IMAD R7, R6, 0x1800, R21.reuse ;  /* 0x0000180006077824 */ /* 0x100fe200078e0215 */
[----:B------:R-:W-:Y:S01]  /*6330*/  R2UR UR9, R14 ;  /* 0x000000000e0972ca */ /* 0x000fe200000e0000 */
[----:B------:R-:W-:Y:S01]  /*6340*/  IMAD R21, R6, 0x800, R21 ;  /* 0x0000080006157824 */ /* 0x000fe200078e0215 */
[----:B------:R-:W-:Y:S01]  /*6350*/  UIADD3 UR4, UP0, UR22, 0xf0, URZ ;  /* 0x000000f016047890 */ /* 0x000fe2000ff1e03f */
[----:B------:R-:W-:Y:S01]  /*6360*/  VIADD R4, R4, 0xffffffff ;  /* 0xffffffff04047836 */ /* 0x000fe20000000000 */
[----:B------:R-:W-:Y:S01]  /*6370*/  R2UR UR5, R7 ;  /* 0x00000000070572ca */ /* 0x000fe200000e0000 */
[----:B------:R-:W-:Y:S01]  /*6380*/  UIADD3 UR24, UP1, UR22, 0x1f0, URZ ;  /* 0x000001f016187890 */ /* 0x000fe2000ff3e03f */
[----:B------:R-:W-:Y:S01]  /*6390*/  R2UR UR8, R21 ;  /* 0x00000000150872ca */ /* 0x000fe200000e0000 */
[----:B------:R-:W-:Y:S01]  /*63a0*/  VIADD R6, R6, 0x1 ;  /* 0x0000000106067836 */ /* 0x000fe20000000000 */
[----:B------:R-:W-:Y:S01]  /*63b0*/  R2UR UR11, R18 ;  /* 0x00000000120b72ca */ /* 0x000fe200000e0000 */
[----:B------:R-:W-:Y:S01]  /*63c0*/  UIADD3.X UR25, URZ, UR23, URZ, UP1, !UPT ;  /* 0x000000173f197290 */ /* 0x000fe20008ffe43f */
[----:B------:R-:W-:Y:S01]  /*63d0*/  R2UR UR10, R20 ;  /* 0x00000000140a72ca */ /* 0x000fe200000e0000 */
[----:B------:R-:W-:Y:S01]  /*63e0*/  UMOV UR6, 0x0 ;  /* 0x0000000000067882 */ /* 0x000fe20000000000 */
[----:B------:R-:W-:Y:S01]  /*63f0*/  R2UR UR12, R8 ;  /* 0x00000000080c72ca */ /* 0x000fe200000e0000 */
[----:B------:R-:W-:Y:S01]  /*6400*/  UMOV UR7, 0x10000000 ;  /* 0x1000000000077882 */ /* 0x000fe20000000000 */
[----:B------:R-:W-:Y:S01]  /*6410*/  R2UR UR19, R15 ;  /* 0x000000000f1372ca */ /* 0x000fe200000e0000 */
[----:B------:R-:W-:Y:S01]  /*6420*/  VIADD R20, R20, 0x20 ;  /* 0x0000002014147836 */ /* 0x000fe20000000000 */
[----:B------:R-:W-:Y:S01]  /*6430*/  ISETP.GT.AND P3, PT, R4, 0x1, PT ;  /* 0x000000010400780c */ /* 0x000fe20003f64270 */
[----:B------:R-:W-:Y:S01]  /*6440*/  UIADD3 UR14, UR5, 0x280, URZ ;  /* 0x00000280050e7890 */ /* 0x000fe2000fffe03f */
[----:B------:R-:W-:Y:S01]  /*6450*/  ISETP.NE.AND P1, PT, R6, 0x1c, PT ;  /* 0x0000001c0600780c */ /* 0x000fe20003f25270 */
[----:B------:R-:W-:-:S02]  /*6460*/  UIADD3.X UR5, URZ, UR23, URZ, UP0, !UPT ;  /* 0x000000173f057290 */ /* 0x000fc400087fe43f */
[----:B------:R-:W-:Y:S01]  /*6470*/  UIADD3 UR15, UR8, 0x2a280, URZ ;  /* 0x0002a280080f7890 */ /* 0x000fe2000fffe03f */
[----:B------:R-:W-:Y:S02]  /*6480*/  SEL R14, RZ, 0x1, P1 ;  /* 0x00000001ff0e7807 */ /* 0x000fe40000800000 */
[----:B------:R-:W-:Y:S01]  /*6490*/  UMOV UR8, UR14 ;  /* 0x0000000e00087c82 */ /* 0x000fe20008000000 */
[----:B------:R-:W-:Y:S02]  /*64a0*/  SEL R6, R6, RZ, P1 ;  /* 0x000000ff06067207 */ /* 0x000fe40000800000 */
[----:B------:R-:W-:Y:S01]  /*64b0*/  LOP3.LUT R5, R5, R14, RZ, 0x3c, !PT ;  /* 0x0000000e05057212 */ /* 0x000fe200078e3cff */
[----:B------:R0:W-:Y:S02]  /*64c0*/  UTMALDG.3D [UR8], [UR4], desc[UR6] ;  /* 0x00000608040075b4 */ /* 0x0001e40008011000 */
[----:B0-----:R-:W-:Y:S01]  /*64d0*/  UMOV UR8, UR15 ;  /* 0x0000000f00087c82 */ /* 0x001fe20008000000 */
[----:B------:R-:W-:-:S02]  /*64e0*/  UMOV UR11, UR19 ;  /* 0x00000013000b7c82 */ /* 0x000fc40008000000 */
[----:B------:R0:W-:Y:S02]  /*64f0*/  UTMALDG.3D [UR8], [UR24], desc[UR6] ;  /* 0x00000608180075b4 */ /* 0x0001e40008011000 */
[----:B0-----:R-:W-:Y:S05]  /*6500*/  @P3 BRA `(.L_x_174) ;  /* 0xfffffffc00483947 */ /* 0x001fea000383ffff */
.L_x_170:
[----:B------:R-:W-:Y:S05]  /*6510*/  BSYNC B1 ;  /* 0x0000000000017941 */ /* 0x000fea0003800000 */
.L_x_169:
[----:B------:R-:W-:Y:S01]  /*6520*/  LOP3.LUT P4, RZ, R13, 0xff, RZ, 0xc0, !PT ;  /* 0x000000ff0dff7812 */ /* 0x000fe2000788c0ff */
[C---:B------:R-:W-:Y:S01]  /*6530*/  IMAD.IADD R7, R11.reuse, 0x1, R0 ;  /* 0x000000010b077824 */ /* 0x040fe200078e0200 */
[----:B------:R-:W-:Y:S01]  /*6540*/  ULDC.64 UR4, c[0x0][0x650] ;  /* 0x0001940000047ab9 */ /* 0x000fe20000000a00 */
[----:B------:R-:W-:Y:S01]  /*6550*/  ISETP.GE.U32.AND P3, PT, R11, 0x1c, PT ;  /* 0x0000001c0b00780c */ /* 0x000fe20003f66070 */
[----:B------:R-:W-:Y:S01]  /*6560*/  BSSY B1, `(.L_x_175) ;  /* 0x000006a000017945 */ /* 0x000fe20003800000 */
[----:B------:R-:W-:Y:S01]  /*6570*/  IMAD.MOV.U32 R9, RZ, RZ, -0x1 ;  /* 0xffffffffff097424 */ /* 0x000fe200078e00ff */
[----:B------:R-:W-:Y:S01]  /*6580*/  ISETP.GT.U32.AND P1, PT, R7, 0x1b, PT ;  /* 0x0000001b0700780c */ /* 0x000fe20003f24070 */
[----:B------:R-:W-:Y:S01]  /*6590*/  IMAD.MOV.U32 R8, RZ, RZ, -0x1 ;  /* 0xffffffffff087424 */ /* 0x000fe200078e00ff */
[----:B------:R-:W-:Y:S02]  /*65a0*/  SHF.R.U32.HI R4, RZ, 0x2, R7 ;  /* 0x00000002ff047819 */ /* 0x000fe40000011607 */
[----:B------:R-:W-:-:S02]  /*65b0*/  ISETP.LT.U32.AND P1, PT, R11, 0x1c, P1 ;  /* 0x0000001c0b00780c */ /* 0x000fc40000f21070 */
[----:B------:R-:W-:Y:S01]  /*65c0*/  PRMT R13, RZ, 0x7610, R13 ;  /* 0x00007610ff0d7816 */ /* 0x000fe2000000000d */
[----:B------:R-:W0:Y:S01]  /*65d0*/  @P4 S2R R5, SR_CgaCtaId ;  /* 0x0000000000054919 */ /* 0x000e220000008800 */
[----:B------:R-:W-:-:S04]  /*65e0*/  @P4 MOV R0, 0x400 ;  /* 0x0000040000004802 */ /* 0x000fc80000000f00 */
[----:B0-----:R-:W-:Y:S01]  /*65f0*/  @P4 LEA R0, R5, R0, 0x18 ;  /* 0x0000000005004211 */ /* 0x001fe200078ec0ff */
[----:B------:R-:W-:-:S03]  /*6600*/  IMAD.WIDE.U32 R4, R4, 0x24924925, RZ ;  /* 0x2492492504047825 */ /* 0x000fc600078e00ff */
[----:B------:R0:W-:Y:S01]  /*6610*/  @P4 SYNCS.ARRIVE.TRANS64.A1T0 RZ, [R0+URZ+0x1d8], RZ ;  /* 0x0001d8ff00ff49a7 */ /* 0x0001e2000810003f */
[----:B------:R-:W-:Y:S02]  /*6620*/  IADD3 R16, P4, R16, UR20, RZ ;  /* 0x0000001410107c10 */ /* 0x000fe4000ff9e0ff */
[----:B------:R-:W-:Y:S02]  /*6630*/  PRMT R4, RZ, 0x7610, R4 ;  /* 0x00007610ff047816 */ /* 0x000fe40000000004 */
[----:B------:R-:W-:Y:S02]  /*6640*/  IADD3.X R17, R17, UR13, RZ, P4, !PT ;  /* 0x0000000d11117c10 */ /* 0x000fe4000a7fe4ff */
[----:B0-----:R-:W-:Y:S02]  /*6650*/  SEL R0, RZ, 0x1, !P1 ;  /* 0x00000001ff007807 */ /* 0x001fe40004800000 */
[----:B------:R-:W-:Y:S02]  /*6660*/  ISETP.GE.U32.AND P1, PT, R16, UR4, PT ;  /* 0x0000000410007c0c */ /* 0x000fe4000bf26070 */
[----:B------:R-:W-:Y:S01]  /*6670*/  LOP3.LUT R3, R3, R0, RZ, 0x3c, !PT ;  /* 0x0000000003037212 */ /* 0x000fe200078e3cff */
[----:B------:R-:W-:Y:S01]  /*6680*/  IMAD R0, R5, -0x1c, R7 ;  /* 0xffffffe405007824 */ /* 0x000fe200078e0207 */
[----:B------:R-:W-:Y:S01]  /*6690*/  ISETP.GE.U32.AND.EX P1, PT, R17, UR5, PT, P1 ;  /* 0x0000000511007c0c */ /* 0x000fe2000bf26110 */
[----:B------:R-:W-:Y:S01]  /*66a0*/  IMAD.MOV.U32 R7, RZ, RZ, -0x1 ;  /* 0xffffffffff077424 */ /* 0x000fe200078e00ff */
[----:B------:R-:W-:-:S11]  /*66b0*/  @P3 LOP3.LUT R3, R3, 0x1, R5, 0x78, !PT ;  /* 0x0000000103033812 */ /* 0x000fd600078e7805 */
[----:B------:R-:W-:Y:S05]  /*66c0*/  @P1 BRA `(.L_x_176) ;  /* 0x00000004004c1947 */ /* 0x000fea0003800000 */
[----:B------:R-:W-:Y:S01]  /*66d0*/  ULDC.64 UR4, c[0x0][0x628] ;  /* 0x00018a0000047ab9 */ /* 0x000fe20000000a00 */
[----:B------:R-:W0:Y:S01]  /*66e0*/  S2R R15, SR_CTAID.X ;  /* 0x00000000000f7919 */ /* 0x000e220000002500 */
[----:B------:R-:W-:Y:S01]  /*66f0*/  ISETP.NE.U32.AND P1, PT, RZ, UR4, PT ;  /* 0x00000004ff007c0c */ /* 0x000fe2000bf25070 */
[----:B------:R-:W-:Y:S01]  /*6700*/  ULDC UR7, c[0x0][0x630] ;  /* 0x00018c0000077ab9 */ /* 0x000fe20000000800 */
[----:B------:R-:W-:Y:S01]  /*6710*/  IMAD.MOV.U32 R4, RZ, RZ, R16 ;  /* 0x000000ffff047224 */ /* 0x000fe200078e0010 */
[----:B------:R-:W1:Y:S01]  /*6720*/  S2R R14, SR_CTAID.Y ;  /* 0x00000000000e7919 */ /* 0x000e620000002600 */
[----:B------:R-:W-:Y:S01]  /*6730*/  ISETP.NE.AND.EX P1, PT, RZ, UR5, PT, P1 ;  /* 0x00000005ff007c0c */ /* 0x000fe2000bf25310 */
[----:B------:R-:W-:-:S12]  /*6740*/  IMAD.MOV.U32 R5, RZ, RZ, R17 ;  /* 0x000000ffff057224 */ /* 0x000fd800078e0011 */
[----:B------:R-:W-:Y:S05]  /*6750*/  @!P1 BRA `(.L_x_177) ;  /* 0x0000000000289947 */ /* 0x000fea0003800000 */
[----:B------:R-:W-:Y:S02]  /*6760*/  ULDC UR6, c[0x0][0x634] ;  /* 0x00018d0000067ab9 */ /* 0x000fe40000000800 */
[----:B------:R-:W-:-:S05]  /*6770*/  IADD3 R9, P1, R16, UR6, RZ ;  /* 0x0000000610097c10 */ /* 0x000fca000ff3e0ff */
[----:B------:R-:W-:-:S04]  /*6780*/  IMAD.X R21, RZ, RZ, R17, P1 ;  /* 0x000000ffff157224 */ /* 0x000fc800008e0611 */
[----:B------:R-:W-:-:S04]  /*6790*/  IMAD.WIDE.U32 R6, R21, UR4, RZ ;  /* 0x0000000415067c25 */ /* 0x000fc8000f8e00ff */
[----:B------:R-:W-:-:S04]  /*67a0*/  IMAD.WIDE.U32 R6, P1, R9, UR5, R6 ;  /* 0x0000000509067c25 */ /* 0x000fc8000f820006 */
[----:B------:R-:W-:-:S04]  /*67b0*/  IMAD.WIDE.U32 R8, R9, UR4, RZ ;  /* 0x0000000409087c25 */ /* 0x000fc8000f8e00ff */
[----:B------:R-:W-:Y:S01]  /*67c0*/  IMAD.X R5, RZ, RZ, RZ, P1 ;  /* 0x000000ffff057224 */ /* 0x000fe200008e06ff */
[----:B------:R-:W-:Y:S01]  /*67d0*/  IADD3 RZ, P1, R9, R6, RZ ;  /* 0x0000000609ff7210 */ /* 0x000fe20007f3e0ff */
[----:B------:R-:W-:-:S04]  /*67e0*/  IMAD.MOV.U32 R4, RZ, RZ, R7 ;  /* 0x000000ffff047224 */ /* 0x000fc800078e0007 */
[----:B------:R-:W-:-:S08]  /*67f0*/  IMAD.WIDE.U32.X R4, R21, UR5, R4, P1 ;  /* 0x0000000515047c25 */ /* 0x000fd000088e0404 */
.L_x_177:
[--C-:B------:R-:W-:Y:S01]  /*6800*/  SHF.R.U64 R8, R4, UR7, R5.reuse ;  /* 0x0000000704087c19 */ /* 0x100fe20008001205 */
[----:B------:R-:W-:Y:S01]  /*6810*/  ULDC.64 UR4, c[0x0][0x620] ;  /* 0x0001880000047ab9 */ /* 0x000fe20000000a00 */
[----:B------:R-:W-:Y:S01]  /*6820*/  SHF.R.U32.HI R4, RZ, UR7, R5 ;  /* 0x00000007ff047c19 */ /* 0x000fe20008011605 */
[----:B------:R-:W2:Y:S01]  /*6830*/  LDC R24, c[0x0][0x144] ;  /* 0x00005100ff187b82 */ /* 0x000ea20000000800 */
[----:B------:R-:W-:Y:S01]  /*6840*/  IADD3 R7, P1, RZ, -R8, RZ ;  /* 0x80000008ff077210 */ /* 0x000fe20007f3e0ff */
[----:B------:R-:W-:Y:S01]  /*6850*/  ULDC.64 UR8, c[0x0][0x640] ;  /* 0x0001900000087ab9 */ /* 0x000fe20000000a00 */
[----:B0-----:R-:W-:Y:S01]  /*6860*/  I2FP.F32.U32 R9, R15 ;  /* 0x0000000f00097245 */ /* 0x001fe20000201000 */
[----:B------:R-:W-:Y:S02]  /*6870*/  ULDC UR6, c[0x0][0x608] ;  /* 0x0001820000067ab9 */ /* 0x000fe40000000800 */
[----:B------:R-:W-:Y:S01]  /*6880*/  IMAD.X R4, RZ, RZ, ~R4, P1 ;  /* 0x000000ffff047224 */ /* 0x000fe200008e0e04 */
[----:B------:R-:W-:Y:S01]  /*6890*/  ISETP.NE.U32.AND P1, PT, RZ, UR8, PT ;  /* 0x00000008ff007c0c */ /* 0x000fe2000bf25070 */
[----:B------:R-:W0:Y:S02]  /*68a0*/  LDC R21, c[0x0][0x148] ;  /* 0x00005200ff157b82 */ /* 0x000e240000000800 */
[----:B------:R-:W-:Y:S01]  /*68b0*/  IMAD R6, R4, UR4, RZ ;  /* 0x0000000404067c24 */ /* 0x000fe2000f8e02ff */
[----:B------:R-:W-:Y:S01]  /*68c0*/  ISETP.NE.AND.EX P1, PT, RZ, UR9, PT, P1 ;  /* 0x00000009ff007c0c */ /* 0x000fe2000bf25310 */
[----:B------:R-:W-:Y:S01]  /*68d0*/  IMAD.WIDE.U32 R4, R7, UR4, R16 ;  /* 0x0000000407047c25 */ /* 0x000fe2000f8e0010 */
[----:B------:R-:W-:-:S03]  /*68e0*/  ULDC UR4, c[0x0][0x150] ;  /* 0x0000540000047ab9 */ /* 0x000fc60000000800 */
[----:B------:R-:W-:Y:S02]  /*68f0*/  IMAD R7, R7, UR5, R6 ;  /* 0x0000000507077c24 */ /* 0x000fe4000f8e0206 */
[----:B------:R-:W-:Y:S01]  /*6900*/  FMUL R6, R9, UR4 ;  /* 0x0000000409067c20 */ /* 0x000fe20008400000 */
[----:B------:R-:W-:Y:S01]  /*6910*/  ULDC UR4, c[0x0][0x618] ;  /* 0x0001860000047ab9 */ /* 0x000fe20000000800 */
[----:B------:R-:W-:Y:S01]  /*6920*/  ULDC UR5, c[0x0][0x154] ;  /* 0x0000550000057ab9 */ /* 0x000fe20000000800 */
[----:B------:R-:W-:-:S03]  /*6930*/  IMAD.IADD R5, R5, 0x1, R7 ;  /* 0x0000000105057824 */ /* 0x000fc600078e0207 */
[----:B------:R-:W3:Y:S02]  /*6940*/  F2I.U32.TRUNC.NTZ R6, R6 ;  /* 0x0000000600067305 */ /* 0x000ee4000020f000 */
[----:B------:R-:W-:Y:S02]  /*6950*/  SHF.R.U64 R9, R4, UR4, R5 ;  /* 0x0000000404097c19 */ /* 0x000fe40008001205 */
[----:B-1----:R-:W-:-:S05]  /*6960*/  I2FP.F32.U32 R4, R14 ;  /* 0x0000000e00047245 */ /* 0x002fca0000201000 */
[----:B------:R-:W-:Y:S01]  /*6970*/  FMUL R22, R4, UR5 ;  /* 0x0000000504167c20 */ /* 0x000fe20008400000 */
[----:B------:R-:W-:Y:S01]  /*6980*/  SHF.R.U32.HI R4, RZ, UR4, R5 ;  /* 0x00000004ff047c19 */ /* 0x000fe20008011605 */
[----:B------:R-:W-:-:S03]  /*6990*/  ULDC UR4, c[0x0][0x658] ;  /* 0x0001960000047ab9 */ /* 0x000fc60000000800 */
[--C-:B------:R-:W-:Y:S01]  /*69a0*/  SHF.R.U64 R20, R9, UR6, R4.reuse ;  /* 0x0000000609147c19 */ /* 0x100fe20008001204 */
[----:B------:R-:W1:Y:S01]  /*69b0*/  F2I.U32.TRUNC.NTZ R22, R22 ;  /* 0x0000001600167305 */ /* 0x000e62000020f000 */
[----:B------:R-:W-:Y:S01]  /*69c0*/  SHF.R.U32.HI R5, RZ, UR6, R4 ;  /* 0x00000006ff057c19 */ /* 0x000fe20008011604 */
[----:B---3--:R-:W-:-:S03]  /*69d0*/  IMAD.MOV R6, RZ, RZ, -R6 ;  /* 0x000000ffff067224 */ /* 0x008fc600078e0a06 */
[----:B------:R-:W-:Y:S01]  /*69e0*/  SHF.R.U64 R18, R20, UR4, R5 ;  /* 0x0000000414127c19 */ /* 0x000fe20008001205 */
[----:B--2---:R-:W-:Y:S01]  /*69f0*/  IMAD R15, R24, R6, R15 ;  /* 0x00000006180f7224 */ /* 0x004fe200078e020f */
[----:B------:R-:W-:-:S03]  /*6a00*/  SHF.R.U32.HI R23, RZ, UR4, R5 ;  /* 0x00000004ff177c19 */ /* 0x000fc60008011605 */
[----:B------:R-:W-:Y:S02]  /*6a10*/  IMAD.MOV.U32 R4, RZ, RZ, R18 ;  /* 0x000000ffff047224 */ /* 0x000fe400078e0012 */
[----:B------:R-:W-:Y:S01]  /*6a20*/  IMAD.MOV.U32 R5, RZ, RZ, R23 ;  /* 0x000000ffff057224 */ /* 0x000fe200078e0017 */
[----:B-1----:R-:W-:Y:S06]  /*6a30*/  @!P1 BRA `(.L_x_178) ;  /* 0x0000000000289947 */ /* 0x002fec0003800000 */
[----:B------:R-:W-:Y:S02]  /*6a40*/  ULDC UR4, c[0x0][0x64c] ;  /* 0x0001930000047ab9 */ /* 0x000fe40000000800 */
[----:B------:R-:W-:-:S05]  /*6a50*/  IADD3 R5, P1, R18, UR4, RZ ;  /* 0x0000000412057c10 */ /* 0x000fca000ff3e0ff */
[----:B------:R-:W-:-:S04]  /*6a60*/  IMAD.X R23, RZ, RZ, R23, P1 ;  /* 0x000000ffff177224 */ /* 0x000fc800008e0617 */
[----:B------:R-:W-:-:S04]  /*6a70*/  IMAD.WIDE.U32 R6, R23, UR8, RZ ;  /* 0x0000000817067c25 */ /* 0x000fc8000f8e00ff */
[----:B------:R-:W-:-:S04]  /*6a80*/  IMAD.WIDE.U32 R6, P1, R5, UR9, R6 ;  /* 0x0000000905067c25 */ /* 0x000fc8000f820006 */
[----:B------:R-:W-:-:S04]  /*6a90*/  IMAD.WIDE.U32 R4, R5, UR8, RZ ;  /* 0x0000000805047c25 */ /* 0x000fc8000f8e00ff */
[----:B------:R-:W-:Y:S01]  /*6aa0*/  IMAD.MOV.U32 R4, RZ, RZ, R7 ;  /* 0x000000ffff047224 */ /* 0x000fe200078e0007 */
[----:B------:R-:W-:Y:S01]  /*6ab0*/  IADD3 RZ, P3, R5, R6, RZ ;  /* 0x0000000605ff7210 */ /* 0x000fe20007f7e0ff */
[----:B------:R-:W-:-:S04]  /*6ac0*/  IMAD.X R5, RZ, RZ, RZ, P1 ;  /* 0x000000ffff057224 */ /* 0x000fc800008e06ff */
[----:B------:R-:W-:-:S08]  /*6ad0*/  IMAD.WIDE.U32.X R4, R23, UR9, R4, P3 ;  /* 0x0000000917047c25 */ /* 0x000fd000098e0404 */
.L_x_178:
[----:B------:R-:W-:Y:S01]  /*6ae0*/  ISETP.NE.AND P1, PT, R2, 0x1, PT ;  /* 0x000000010200780c */ /* 0x000fe20003f25270 */
[----:B------:R-:W-:Y:S01]  /*6af0*/  ULDC UR4, c[0x0][0x648] ;  /* 0x0001920000047ab9 */ /* 0x000fe20000000800 */
[----:B------:R-:W-:Y:S01]  /*6b00*/  LOP3.LUT R20, R20, UR17, RZ, 0xc0, !PT ;  /* 0x0000001114147c12 */ /* 0x000fe2000f8ec0ff */
[----:B------:R-:W-:Y:S01]  /*6b10*/  IMAD.MOV R22, RZ, RZ, -R22 ;  /* 0x000000ffff167224 */ /* 0x000fe200078e0a16 */
[----:B------:R-:W-:Y:S01]  /*6b20*/  SHF.R.U64 R5, R4, UR4, R5 ;  /* 0x0000000404057c19 */ /* 0x000fe20008001205 */
[----:B------:R-:W-:Y:S01]  /*6b30*/  ULDC UR4, c[0x0][0x638] ;  /* 0x00018e0000047ab9 */ /* 0x000fe20000000800 */
[----:B------:R-:W-:Y:S01]  /*6b40*/  LOP3.LUT R9, R9, UR16, RZ, 0xc0, !PT ;  /* 0x0000001009097c12 */ /* 0x000fe2000f8ec0ff */
[----:B------:R-:W-:Y:S01]  /*6b50*/  ULDC UR5, c[0x0][0x610] ;  /* 0x0001840000057ab9 */ /* 0x000fe20000000800 */
[----:B------:R-:W-:Y:S02]  /*6b60*/  IMAD.MOV.U32 R4, RZ, RZ, 0x1 ;  /* 0x00000001ff047424 */ /* 0x000fe400078e00ff */
[----:B------:R-:W-:-:S02]  /*6b70*/  IMAD.MOV R7, RZ, RZ, -R5 ;  /* 0x000000ffff077224 */ /* 0x000fc400078e0a05 */
[----:B------:R-:W-:Y:S02]  /*6b80*/  IMAD R20, R5, UR18, R20 ;  /* 0x0000001205147c24 */ /* 0x000fe4000f8e0214 */
[----:B0-----:R-:W-:Y:S02]  /*6b90*/  @P1 IMAD R15, R21, R22, R14 ;  /* 0x00000016150f1224 */ /* 0x001fe400078e020e */
[----:B------:R-:W-:Y:S01]  /*6ba0*/  IMAD R18, R7, UR4, R18 ;  /* 0x0000000407127c24 */ /* 0x000fe2000f8e0212 */
[----:B------:R-:W-:Y:S01]  /*6bb0*/  ULDC UR4, c[0x0][0x600] ;  /* 0x0001800000047ab9 */ /* 0x000fe20000000800 */
[----:B------:R-:W-:Y:S02]  /*6bc0*/  IMAD R15, R20, UR5, R15 ;  /* 0x00000005140f7c24 */ /* 0x000fe4000f8e020f */
[----:B------:R-:W-:-:S05]  /*6bd0*/  IMAD R18, R18, UR4, R9 ;  /* 0x0000000412127c24 */ /* 0x000fca000f8e0209 */
[----:B------:R-:W-:Y:S02]  /*6be0*/  SEL R9, R18, R15, !P1 ;  /* 0x0000000f12097207 */ /* 0x000fe40004800000 */
[----:B------:R-:W-:-:S07]  /*6bf0*/  SEL R7, R15, R18, !P1 ;  /* 0x000000120f077207 */ /* 0x000fce0004800000 */
.L_x_176:
[----:B------:R-:W-:Y:S05]  /*6c00*/  BSYNC B1 ;  /* 0x0000000000017941 */ /* 0x000fea0003800000 */
.L_x_175:
[----:B------:R-:W-:-:S13]  /*6c10*/  LOP3.LUT P1, RZ, R4, 0xff, RZ, 0xc0, !PT ;  /* 0x000000ff04ff7812 */ /* 0x000fda000782c0ff */
[----:B------:R-:W-:Y:S05]  /*6c20*/  @P1 BRA `(.L_x_179) ;  /* 0xfffffff4004c1947 */ /* 0x000fea000383ffff */
[----:B------:R-:W-:Y:S05]  /*6c30*/  BSYNC B0 ;  /* 0x0000000000007941 */ /* 0x000fea0003800000 */
.L_x_167:
[----:B------:R-:W-:-:S03]  /*6c40*/  UMOV UR4, 0xffffffff ;  /* 0xffffffff00047882 */ /* 0x000fc60000000000 */
[----:B------:R-:W-:Y:S05]  /*6c50*/  BRA.DIV UR4, `(.L_x_180) ;  /* 0x0000001204747947 */ /* 0x000fea000b800000 */
[----:B------:R-:W-:-:S13]  /*6c60*/  ELECT P6, URZ, PT ;  /* 0x00000000003f782f */ /* 0x000fda00038c0000 */
.L_x_218:
[----:B------:R-:W-:Y:S04]  /*6c70*/  BSSY B0, `(.L_x_181) ;  /* 0x0000103000007945 */ /* 0x000fe80003800000 */
[----:B------:R-:W-:Y:S05]  /*6c80*/  @!P6 BRA `(.L_x_182) ;  /* 0x000000100004e947 */ /* 0x000fea0003800000 */
[----:B------:R-:W-:-:S04]  /*6c90*/  LOP3.LUT R19, R19, 0x2, RZ, 0xfc, !PT ;  /* 0x0000000213137812 */ /* 0x000fc800078efcff */
[----:B------:R-:W-:-:S13]  /*6ca0*/  ISETP.NE.AND P0, PT, R19, 0x3, PT ;  /* 0x000000031300780c */ /* 0x000fda0003f05270 */
[----:B------:R-:W-:Y:S05]  /*6cb0*/  @!P0 BRA `(.L_x_183) ;  /* 0x0000000000048947 */ /* 0x000fea0003800000 */
[----:B------:R-:W-:Y:S01]  /*6cc0*/  BPT.TRAP 0x1 ;  /* 0x000000040000795c */ /* 0x000fe20000300000 */
.L_x_183:
[----:B------:R-:W0:Y:S01]  /*6cd0*/  S2R R5, SR_CgaCtaId ;  /* 0x0000000000057919 */ /* 0x000e220000008800 */
[----:B------:R-:W-:Y:S02]  /*6ce0*/  MOV R2, 0x400 ;  /* 0x0000040000027802 */ /* 0x000fe40000000f00 */
[----:B------:R-:W-:Y:S02]  /*6cf0*/  SHF.L.U32 R4, R3, 0x1f, RZ ;  /* 0x0000001f03047819 */ /* 0x000fe400000006ff */
[----:B0-----:R-:W-:-:S05]  /*6d00*/  LEA R5, R5, R2, 0x18 ;  /* 0x0000000205057211 */ /* 0x001fca00078ec0ff */
[----:B------:R-:W-:-:S04]  /*6d10*/  VIADD R5, R5, 0xe0 ;  /* 0x000000e005057836 */ /* 0x000fc80000000000 */
[C---:B------:R-:W-:Y:S02]  /*6d20*/  IMAD R7, R0.reuse, 0x8, R5 ;  /* 0x0000000800077824 */ /* 0x040fe400078e0205 */
[----:B------:R-:W-:Y:S02]  /*6d30*/  VIADD R0, R0, 0x1 ;  /* 0x0000000100007836 */ /* 0x000fe40000000000 */
[----:B------:R-:W0:Y:S03]  /*6d40*/  SYNCS.PHASECHK.TRANS64.TRYWAIT P0, [R7+URZ], R4 ;  /* 0x00000004070075a7 */ /* 0x000e26000800017f */
[----:B------:R-:W-:-:S04]  /*6d50*/  ISETP.NE.AND P1, PT, R0, 0x1c, PT ;  /* 0x0000001c0000780c */ /* 0x000fc80003f25270 */
[----:B------:R-:W-:Y:S02]  /*6d60*/  SEL R2, RZ, 0x1, P1 ;  /* 0x00000001ff027807 */ /* 0x000fe40000800000 */
[----:B------:R-:W-:Y:S02]  /*6d70*/  SEL R0, R0, RZ, P1 ;  /* 0x000000ff00007207 */ /* 0x000fe40000800000 */
[----:B------:R-:W-:-:S03]  /*6d80*/  LOP3.LUT R9, R3, R2, RZ, 0x3c, !PT ;  /* 0x0000000203097212 */ /* 0x000fc600078e3cff */
[----:B------:R-:W-:Y:S01]  /*6d90*/  IMAD R6, R0, 0x8, R5 ;  /* 0x0000000800067824 */ /* 0x000fe200078e0205 */
[----:B------:R-:W-:Y:S01]  /*6da0*/  SHF.L.U32 R3, R9, 0x1f, RZ ;  /* 0x0000001f09037819 */ /* 0x000fe200000006ff */
[----:B0-----:R-:W-:Y:S06]  /*6db0*/  @!P0 BRA `(.L_x_184) ;  /* 0x00000010003c8947 */ /* 0x001fec0003800000 */
.L_x_219:
[----:B------:R-:W1:Y:S01]  /*6dc0*/  SYNCS.PHASECHK.TRANS64.TRYWAIT P0, [R6+URZ], R3 ;  /* 0x00000003060075a7 */ /* 0x000e62000800017f */
[----:B------:R-:W-:-:S05]  /*6dd0*/  VIADD R0, R0, 0x1 ;  /* 0x0000000100007836 */ /* 0x000fca0000000000 */
[----:B------:R-:W-:-:S04]  /*6de0*/  ISETP.NE.AND P1, PT, R0, 0x1c, PT ;  /* 0x0000001c0000780c */ /* 0x000fc80003f25270 */
[----:B------:R-:W-:Y:S02]  /*6df0*/  SEL R2, RZ, 0x1, P1 ;  /* 0x00000001ff027807 */ /* 0x000fe40000800000 */
[----:B------:R-:W-:Y:S02]  /*6e00*/  SEL R0, R0, RZ, P1 ;  /* 0x000000ff00007207 */ /* 0x000fe40000800000 */
[----:B------:R-:W-:-:S03]  /*6e10*/  LOP3.LUT R9, R9, R2, RZ, 0x3c, !PT ;  /* 0x0000000209097212 */ /* 0x000fc600078e3cff */
[----:B0-----:R-:W-:Y:S01]  /*6e20*/  IMAD R7, R0, 0x8, R5 ;  /* 0x0000000800077824 */ /* 0x001fe200078e0205 */
[----:B------:R-:W-:Y:S01]  /*6e30*/  SHF.L.U32 R4, R9, 0x1f, RZ ;  /* 0x0000001f09047819 */ /* 0x000fe200000006ff */
[----:B-1----:R-:W-:Y:S06]  /*6e40*/  @!P0 BRA `(.L_x_185) ;  /* 0x00000010002c8947 */ /* 0x002fec0003800000 */
.L_x_220:
        /* <DEDUP_REMOVED lines=9> */
.L_x_221:
        /* <DEDUP_REMOVED lines=9> */
.L_x_222:
        /* <DEDUP_REMOVED lines=9> */
.L_x_223:
        /* <DEDUP_REMOVED lines=9> */
.L_x_224:
        /* <DEDUP_REMOVED lines=9> */
.L_x_225:
        /* <DEDUP_REMOVED lines=9> */
.L_x_226:
        /* <DEDUP_REMOVED lines=9> */
.L_x_227:
        /* <DEDUP_REMOVED lines=9> */
.L_x_228:
        /* <DEDUP_REMOVED lines=9> */
.L_x_229:
        /* <DEDUP_REMOVED lines=9> */
.L_x_230:
        /* <DEDUP_REMOVED lines=9> */
.L_x_231:
        /* <DEDUP_REMOVED lines=9> */
.L_x_232:
        /* <DEDUP_REMOVED lines=9> */
.L_x_233:
        /* <DEDUP_REMOVED lines=9> */
.L_x_234:
        /* <DEDUP_REMOVED lines=9> */
.L_x_235:
        /* <DEDUP_REMOVED lines=9> */
.L_x_236:
        /* <DEDUP_REMOVED lines=9> */
.L_x_237:
        /* <DEDUP_REMOVED lines=9> */
.L_x_238:
        /* <DEDUP_REMOVED lines=9> */
.L_x_239:
        /* <DEDUP_REMOVED lines=9> */
.L_x_240:
        /* <DEDUP_REMOVED lines=9> */
.L_x_241:
        /* <DEDUP_REMOVED lines=9> */
.L_x_242:
        /* <DEDUP_REMOVED lines=9> */
.L_x_243:
        /* <DEDUP_REMOVED lines=9> */
.L_x_244:
[----:B------:R-:W1:Y:S01]  /*7bd0*/  SYNCS.PHASECHK.TRANS64.TRYWAIT P0, [R7+URZ], R4 ;  /* 0x00000004070075a7 */ /* 0x000e62000800017f */
[----:B------:R-:W-:-:S05]  /*7be0*/  VIADD R0, R0, 0x1 ;  /* 0x0000000100007836 */ /* 0x000fca0000000000 */
[----:B------:R-:W-:-:S04]  /*7bf0*/  ISETP.NE.AND P1, PT, R0, 0x1c, PT ;  /* 0x0000001c0000780c */ /* 0x000fc80003f25270 */
[----:B------:R-:W-:Y:S02]  /*7c00*/  SEL R2, RZ, 0x1, P1 ;  /* 0x00000001ff027807 */ /* 0x000fe40000800000 */
[----:B------:R-:W-:Y:S02]  /*7c10*/  SEL R0, R0, RZ, P1 ;  /* 0x000000ff00007207 */ /* 0x000fe40000800000 */
[----:B------:R-:W-:Y:S01]  /*7c20*/  LOP3.LUT R2, R9, R2, RZ, 0x3c, !PT ;  /* 0x0000000209027212 */ /* 0x000fe200078e3cff */
[----:B-1----:R-:W-:Y:S06]  /*7c30*/  @!P0 BRA `(.L_x_210) ;  /* 0x0000000800a48947 */ /* 0x002fec0003800000 */
.L_x_245:
[----:B------:R-:W-:Y:S01]  /*7c40*/  IMAD R5, R0, 0x8, R5 ;  /* 0x0000000800057824 */ /* 0x000fe200078e0205 */
[----:B------:R-:W-:-:S07]  /*7c50*/  SHF.L.U32 R0, R2, 0x1f, RZ ;  /* 0x0000001f02007819 */ /* 0x000fce00000006ff */
.L_x_211:
[----:B--2---:R2:W3:Y:S02]  /*7c60*/  SYNCS.PHASECHK.TRANS64.TRYWAIT P0, [R5+URZ], R0 ;  /* 0x00000000050075a7 */ /* 0x0044e4000800017f */
[----:B---3--:R-:W-:Y:S05]  /*7c70*/  @!P0 NANOSLEEP.SYNCS 0x989680 ;  /* 0x009896800000895d */ /* 0x008fea0003900000 */
[----:B------:R-:W3:Y:S02]  /*7c80*/  @!P0 SYNCS.PHASECHK.TRANS64 P0, [R5+URZ], R0 ;  /* 0x00000000050085a7 */ /* 0x000ee4000800007f */
[----:B---3--:R-:W-:Y:S05]  /*7c90*/  @!P0 BRA `(.L_x_211) ;  /* 0xfffffffc00f08947 */ /* 0x008fea000383ffff */
.L_x_182:
[----:B------:R-:W-:Y:S05]  /*7ca0*/  BSYNC B0 ;  /* 0x0000000000007941 */ /* 0x000fea0003800000 */
.L_x_181:
[----:B------:R-:W-:Y:S05]  /*7cb0*/  EXIT ;  /* 0x000000000000794d */ /* 0x000fea0003800000 */
.L_x_18:
[----:B----4-:R4:W0:Y:S02]  /*7cc0*/  SYNCS.PHASECHK.TRANS64.TRYWAIT P1, [R3+URZ], R0 ;  /* 0x00000000030075a7 */ /* 0x010824000802017f */
[----:B0-----:R-:W-:Y:S05]  /*7cd0*/  @!P1 NANOSLEEP.SYNCS 0x989680 ;  /* 0x009896800000995d */ /* 0x001fea0003900000 */
[----:B------:R-:W0:Y:S02]  /*7ce0*/  @!P1 SYNCS.PHASECHK.TRANS64 P1, [R3+URZ], R0 ;  /* 0x00000000030095a7 */ /* 0x000e24000802007f */
[----:B0-----:R-:W-:Y:S05]  /*7cf0*/  @!P1 BRA `(.L_x_18) ;  /* 0xfffffffc00f09947 */ /* 0x001fea000383ffff */
[----:B------:R-:W-:Y:S05]  /*7d00*/  BRA `(.L_x_17) ;  /* 0xffffff9800247947 */ /* 0x000fea000383ffff */
.L_x_23:
[----:B-1----:R1:W3:Y:S02]  /*7d10*/  SYNCS.PHASECHK.TRANS64.TRYWAIT P1, [R5+URZ], R4 ;  /* 0x00000004050075a7 */ /* 0x0022e4000802017f */
[----:B---3--:R-:W-:Y:S05]  /*7d20*/  @!P1 NANOSLEEP.SYNCS 0x989680 ;  /* 0x009896800000995d */ /* 0x008fea0003900000 */
[----:B------:R-:W3:Y:S02]  /*7d30*/  @!P1 SYNCS.PHASECHK.TRANS64 P1, [R5+URZ], R4 ;  /* 0x00000004050095a7 */ /* 0x000ee4000802007f */
[----:B---3--:R-:W-:Y:S05]  /*7d40*/  @!P1 BRA `(.L_x_23) ;  /* 0xfffffffc00f09947 */ /* 0x008fea000383ffff */
[----:B------:R-:W-:Y:S05]  /*7d50*/  BRA `(.L_x_22) ;  /* 0xffffff9800cc7947 */ /* 0x000fea000383ffff */
.L_x_168:
[----:B------:R-:W-:Y:S01]  /*7d60*/  BSSY B1, `(.L_x_212) ;  /* 0x0000006000017945 */ /* 0x000fe20003800000 */
[----:B------:R-:W-:-:S07]  /*7d70*/  IMAD.MOV.U32 R15, RZ, RZ, -0x1 ;  /* 0xffffffffff0f7424 */ /* 0x000fce00078e00ff */
[----:B------:R-:W-:Y:S05]  /*7d80*/  WARPSYNC.COLLECTIVE R15, `(.L_x_213) ;  /* 0x000000000f0c7348 */ /* 0x000fea0003c00000 */
[----:B------:R-:W-:Y:S02]  /*7d90*/  ELECT P6, UR62, PT ;  /* 0x00000000003e782f */ /* 0x000fe400038c0000 */
[----:B------:R-:W-:Y:S01]  /*7da0*/  MOV R14, UR62 ;  /* 0x0000003e000e7c02 */ /* 0x000fe20008000f00 */
[----:B------:R-:W-:Y:S10]  /*7db0*/  ENDCOLLECTIVE ;  /* 0x000000000000791b */ /* 0x000ff40003800000 */
.L_x_213:
[----:B------:R-:W-:Y:S05]  /*7dc0*/  BSYNC B1 ;  /* 0x0000000000017941 */ /* 0x000fea0003800000 */
.L_x_212:
[----:B------:R-:W-:Y:S05]  /*7dd0*/  BRA `(.L_x_214) ;  /* 0xffffffe000ec7947 */ /* 0x000fea000383ffff */
.L_x_171:
[----:B0-----:R0:W1:Y:S02]  /*7de0*/  SYNCS.PHASECHK.TRANS64.TRYWAIT P1, [R14+URZ+0xe0], R7 ;  /* 0x0000e0070e0075a7 */ /* 0x001064000802017f */
[----:B-1----:R-:W-:Y:S05]  /*7df0*/  @!P1 NANOSLEEP.SYNCS 0x989680 ;  /* 0x009896800000995d */ /* 0x002fea0003900000 */
[----:B------:R-:W1:Y:S02]  /*7e00*/  @!P1 SYNCS.PHASECHK.TRANS64 P1, [R14+URZ+0xe0], R7 ;  /* 0x0000e0070e0095a7 */ /* 0x000e64000802007f */
[----:B-1----:R-:W-:Y:S05]  /*7e10*/  @!P1 BRA `(.L_x_171) ;  /* 0xfffffffc00f09947 */ /* 0x002fea000383ffff */
[----:B------:R-:W-:Y:S05]  /*7e20*/  BRA `(.L_x_215) ;  /* 0xffffffe400207947 */ /* 0x000fea000383ffff */
.L_x_180:
[----:B------:R-:W-:Y:S01]  /*7e30*/  BSSY B0, `(.L_x_216) ;  /* 0x0000006000007945 */ /* 0x000fe20003800000 */
[----:B------:R-:W-:-:S07]  /*7e40*/  IMAD.MOV.U32 R15, RZ, RZ, -0x1 ;  /* 0xffffffffff0f7424 */ /* 0x000fce00078e00ff */
[----:B------:R-:W-:Y:S05]  /*7e50*/  WARPSYNC.COLLECTIVE R15, `(.L_x_217) ;  /* 0x000000000f0c7348 */ /* 0x000fea0003c00000 */
[----:B------:R-:W-:Y:S02]  /*7e60*/  ELECT P6, UR62, PT ;  /* 0x00000000003e782f */ /* 0x000fe400038c0000 */
[----:B------:R-:W-:Y:S01]  /*7e70*/  MOV R14, UR62 ;  /* 0x0000003e000e7c02 */ /* 0x000fe20008000f00 */
[----:B------:R-:W-:Y:S10]  /*7e80*/  ENDCOLLECTIVE ;  /* 0x000000000000791b */ /* 0x000ff40003800000 */
.L_x_217:
[----:B------:R-:W-:Y:S05]  /*7e90*/  BSYNC B0 ;  /* 0x0000000000007941 */ /* 0x000fea0003800000 */
.L_x_216:
[----:B------:R-:W-:Y:S05]  /*7ea0*/  BRA `(.L_x_218) ;  /* 0xffffffec00707947 */ /* 0x000fea000383ffff */
.L_x_184:
[----:B0-----:R0:W1:Y:S02]  /*7eb0*/  SYNCS.PHASECHK.TRANS64.TRYWAIT P0, [R7+URZ], R4 ;  /* 0x00000004070075a7 */ /* 0x001064000800017f */
[----:B-1----:R-:W-:Y:S05]  /*7ec0*/  @!P0 NANOSLEEP.SYNCS 0x989680 ;  /* 0x009896800000895d */ /* 0x002fea0003900000 */
[----:B------:R-:W1:Y:S02]  /*7ed0*/  @!P0 SYNCS.PHASECHK.TRANS64 P0, [R7+URZ], R4 ;  /* 0x00000004070085a7 */ /* 0x000e64000800007f */
[----:B-1----:R-:W-:Y:S05]  /*7ee0*/  @!P0 BRA `(.L_x_184) ;  /* 0xfffffffc00f08947 */ /* 0x002fea000383ffff */
[----:B------:R-:W-:Y:S05]  /*7ef0*/  BRA `(.L_x_219) ;  /* 0xffffffec00b07947 */ /* 0x000fea000383ffff */
.L_x_185:
[----:B0-----:R0:W1:Y:S02]  /*7f00*/  SYNCS.PHASECHK.TRANS64.TRYWAIT P0, [R6+URZ], R3 ;  /* 0x00000003060075a7 */ /* 0x001064000800017f */
[----:B-1----:R-:W-:Y:S05]  /*7f10*/  @!P0 NANOSLEEP.SYNCS 0x989680 ;  /* 0x009896800000895d */ /* 0x002fea0003900000 */
[----:B------:R-:W1:Y:S02]  /*7f20*/  @!P0 SYNCS.PHASECHK.TRANS64 P0, [R6+URZ], R3 ;  /* 0x00000003060085a7 */ /* 0x000e64000800007f */
[----:B-1----:R-:W-:Y:S05]  /*7f30*/  @!P0 BRA `(.L_x_185) ;  /* 0xfffffffc00f08947 */ /* 0x002fea000383ffff */
[----:B------:R-:W-:Y:S05]  /*7f40*/  BRA `(.L_x_220) ;  /* 0xffffffec00c07947 */ /* 0x000fea000383ffff */
.L_x_186:
[----:B0-----:R0:W1:Y:S02]  /*7f50*/  SYNCS.PHASECHK.TRANS64.TRYWAIT P0, [R7+URZ], R4 ;  /* 0x00000004070075a7 */ /* 0x001064000800017f */
[----:B-1----:R-:W-:Y:S05]  /*7f60*/  @!P0 NANOSLEEP.SYNCS 0x989680 ;  /* 0x009896800000895d */ /* 0x002fea0003900000 */
[----:B------:R-:W1:Y:S02]  /*7f70*/  @!P0 SYNCS.PHASECHK.TRANS64 P0, [R7+URZ], R4 ;  /* 0x00000004070085a7 */ /* 0x000e64000800007f */
[----:B-1----:R-:W-:Y:S05]  /*7f80*/  @!P0 BRA `(.L_x_186) ;  /* 0xfffffffc00f08947 */ /* 0x002fea000383ffff */
[----:B------:R-:W-:Y:S05]  /*7f90*/  BRA `(.L_x_221) ;  /* 0xffffffec00d07947 */ /* 0x000fea000383ffff */
.L_x_187:
[----:B0-----:R0:W1:Y:S02]  /*7fa0*/  SYNCS.PHASECHK.TRANS64.TRYWAIT P0, [R6+URZ], R3 ;  /* 0x00000003060075a7 */ /* 0x001064000800017f */
[----:B-1----:R-:W-:Y:S05]  /*7fb0*/  @!P0 NANOSLEEP.SYNCS 0x989680 ;  /* 0x009896800000895d */ /* 0x002fea0003900000 */
[----:B------:R-:W1:Y:S02]  /*7fc0*/  @!P0 SYNCS.PHASECHK.TRANS64 P0, [R6+URZ], R3 ;  /* 0x00000003060085a7 */ /* 0x000e64000800007f */
[----:B-1----:R-:W-:Y:S05]  /*7fd0*/  @!P0 BRA `(.L_x_187) ;  /* 0xfffffffc00f08947 */ /* 0x002fea000383ffff */
[----:B------:R-:W-:Y:S05]  /*7fe0*/  BRA `(.L_x_222) ;  /* 0xffffffec00e07947 */ /* 0x000fea000383ffff */
.L_x_188:
[----:B0-----:R0:W1:Y:S02]  /*7ff0*/  SYNCS.PHASECHK.TRANS64.TRYWAIT P0, [R7+URZ], R4 ;  /* 0x00000004070075a7 */ /* 0x001064000800017f */
[----:B-1----:R-:W-:Y:S05]  /*8000*/  @!P0 NANOSLEEP.SYNCS 0x989680 ;  /* 0x009896800000895d */ /* 0x002fea0003900000 */
[----:B------:R-:W1:Y:S02]  /*8010*/  @!P0 SYNCS.PHASECHK.TRANS64 P0, [R7+URZ], R4 ;  /* 0x00000004070085a7 */ /* 0x000e64000800007f */
[----:B-1----:R-:W-:Y:S05]  /*8020*/  @!P0 BRA `(.L_x_188) ;  /* 0xfffffffc00f08947 */ /* 0x002fea000383ffff */
[----:B------:R-:W-:Y:S05]  /*8030*/  BRA `(.L_x_223) ;  /* 0xffffffec00f07947 */ /* 0x000fea000383ffff */
.L_x_189:
[----:B0-----:R0:W1:Y:S02]  /*8040*/  SYNCS.PHASECHK.TRANS64.TRYWAIT P0, [R6+URZ], R3 ;  /* 0x00000003060075a7 */ /* 0x001064000800017f */
[----:B-1----:R-:W-:Y:S05]  /*8050*/  @!P0 NANOSLEEP.SYNCS 0x989680 ;  /* 0x009896800000895d */ /* 0x002fea0003900000 */
[----:B------:R-:W1:Y:S02]  /*8060*/  @!P0 SYNCS.PHASECHK.TRANS64 P0, [R6+URZ], R3 ;  /* 0x00000003060085a7 */ /* 0x000e64000800007f */
[----:B-1----:R-:W-:Y:S05]  /*8070*/  @!P0 BRA `(.L_x_189) ;  /* 0xfffffffc00f08947 */ /* 0x002fea000383ffff */
[----:B------:R-:W-:Y:S05]  /*8080*/  BRA `(.L_x_224) ;  /* 0xfffffff000007947 */ /* 0x000fea000383ffff */
.L_x_190:
[----:B0-----:R0:W1:Y:S02]  /*8090*/  SYNCS.PHASECHK.TRANS64.TRYWAIT P0, [R7+URZ], R4 ;  /* 0x00000004070075a7 */ /* 0x001064000800017f */
[----:B-1----:R-:W-:Y:S05]  /*80a0*/  @!P0 NANOSLEEP.SYNCS 0x989680 ;  /* 0x009896800000895d */ /* 0x002fea0003900000 */
[----:B------:R-:W1:Y:S02]  /*80b0*/  @!P0 SYNCS.PHASECHK.TRANS64 P0, [R7+URZ], R4 ;  /* 0x00000004070085a7 */ /* 0x000e64000800007f */
[----:B-1----:R-:W-:Y:S05]  /*80c0*/  @!P0 BRA `(.L_x_190) ;  /* 0xfffffffc00f08947 */ /* 0x002fea000383ffff */
[----:B------:R-:W-:Y:S05]  /*80d0*/  BRA `(.L_x_225) ;  /* 0xfffffff000107947 */ /* 0x000fea000383ffff */
.L_x_191:
[----:B0-----:R0:W1:Y:S02]  /*80e0*/  SYNCS.PHASECHK.TRANS64.TRYWAIT P0, [R6+URZ], R3 ;  /* 0x00000003060075a7 */ /* 0x001064000800017f */
[----:B-1----:R-:W-:Y:S05]  /*80f0*/  @!P0 NANOSLEEP.SYNCS 0x989680 ;  /* 0x009896800000895d */ /* 0x002fea0003900000 */
[----:B------:R-:W1:Y:S02]  /*8100*/  @!P0 SYNCS.PHASECHK.TRANS64 P0, [R6+URZ], R3 ;  /* 0x00000003060085a7 */ /* 0x000e64000800007f */
[----:B-1----:R-:W-:Y:S05]  /*8110*/  @!P0 BRA `(.L_x_191) ;  /* 0xfffffffc00f08947 */ /* 0x002fea000383ffff */
[----:B------:R-:W-:Y:S05]  /*8120*/  BRA `(.L_x_226) ;  /* 0xfffffff000207947 */ /* 0x000fea000383ffff */
.L_x_192:
[----:B0-----:R0:W1:Y:S02]  /*8130*/  SYNCS.PHASECHK.TRANS64.TRYWAIT P0, [R7+URZ], R4 ;  /* 0x00000004070075a7 */ /* 0x001064000800017f */
[----:B-1----:R-:W-:Y:S05]  /*8140*/  @!P0 NANOSLEEP.SYNCS 0x989680 ;  /* 0x009896800000895d */ /* 0x002fea0003900000 */
[----:B------:R-:W1:Y:S02]  /*8150*/  @!P0 SYNCS.PHASECHK.TRANS64 P0, [R7+URZ], R4 ;  /* 0x00000004070085a7 */ /* 0x000e64000800007f */
[----:B-1----:R-:W-:Y:S05]  /*8160*/  @!P0 BRA `(.L_x_192) ;  /* 0xfffffffc00f08947 */ /* 0x002fea000383ffff */
[----:B------:R-:W-:Y:S05]  /*8170*/  BRA `(.L_x_227) ;  /* 0xfffffff000307947 */ /* 0x000fea000383ffff */
.L_x_193:
[----:B0-----:R0:W1:Y:S02]  /*8180*/  SYNCS.PHASECHK.TRANS64.TRYWAIT P0, [R6+URZ], R3 ;  /* 0x00000003060075a7 */ /* 0x001064000800017f */
[----:B-1----:R-:W-:Y:S05]  /*8190*/  @!P0 NANOSLEEP.SYNCS 0x989680 ;  /* 0x009896800000895d */ /* 0x002fea0003900000 */
[----:B------:R-:W1:Y:S02]  /*81a0*/  @!P0 SYNCS.PHASECHK.TRANS64 P0, [R6+URZ], R3 ;  /* 0x00000003060085a7 */ /* 0x000e64000800007f */
[----:B-1----:R-:W-:Y:S05]  /*81b0*/  @!P0 BRA `(.L_x_193) ;  /* 0xfffffffc00f08947 */ /* 0x002fea000383ffff */
[----:B------:R-:W-:Y:S05]  /*81c0*/  BRA `(.L_x_228) ;  /* 0xfffffff000407947 */ /* 0x000fea000383ffff */
.L_x_194:
[----:B0-----:R0:W1:Y:S02]  /*81d0*/  SYNCS.PHASECHK.TRANS64.TRYWAIT P0, [R7+URZ], R4 ;  /* 0x00000004070075a7 */ /* 0x001064000800017f */
[----:B-1----:R-:W-:Y:S05]  /*81e0*/  @!P0 NANOSLEEP.SYNCS 0x989680 ;  /* 0x009896800000895d */ /* 0x002fea0003900000 */
[----:B------:R-:W1:Y:S02]  /*81f0*/  @!P0 SYNCS.PHASECHK.TRANS64 P0, [R7+URZ], R4 ;  /* 0x00000004070085a7 */ /* 0x000e64000800007f */
[----:B-1----:R-:W-:Y:S05]  /*8200*/  @!P0 BRA `(.L_x_194) ;  /* 0xfffffffc00f08947 */ /* 0x002fea000383ffff */
[----:B------:R-:W-:Y:S05]  /*8210*/  BRA `(.L_x_229) ;  /* 0xfffffff000507947 */ /* 0x000fea000383ffff */
.L_x_195:
[----:B0-----:R0:W1:Y:S02]  /*8220*/  SYNCS.PHASECHK.TRANS64.TRYWAIT P0, [R6+URZ], R3 ;  /* 0x00000003060075a7 */ /* 0x001064000800017f */
[----:B-1----:R-:W-:Y:S05]  /*8230*/  @!P0 NANOSLEEP.SYNCS 0x989680 ;  /* 0x009896800000895d */ /* 0x002fea0003900000 */
[----:B------:R-:W1:Y:S02]  /*8240*/  @!P0 SYNCS.PHASECHK.TRANS64 P0, [R6+URZ], R3 ;  /* 0x00000003060085a7 */ /* 0x000e64000800007f */
[----:B-1----:R-:W-:Y:S05]  /*8250*/  @!P0 BRA `(.L_x_195) ;  /* 0xfffffffc00f08947 */ /* 0x002fea000383ffff */
[----:B------:R-:W-:Y:S05]  /*8260*/  BRA `(.L_x_230) ;  /* 0xfffffff000607947 */ /* 0x000fea000383ffff */
.L_x_196:
[----:B0-----:R0:W1:Y:S02]  /*8270*/  SYNCS.PHASECHK.TRANS64.TRYWAIT P0, [R7+URZ], R4 ;  /* 0x00000004070075a7 */ /* 0x001064000800017f */
[----:B-1----:R-:W-:Y:S05]  /*8280*/  @!P0 NANOSLEEP.SYNCS 0x989680 ;  /* 0x009896800000895d */ /* 0x002fea0003900000 */
[----:B------:R-:W1:Y:S02]  /*8290*/  @!P0 SYNCS.PHASECHK.TRANS64 P0, [R7+URZ], R4 ;  /* 0x00000004070085a7 */ /* 0x000e64000800007f */
[----:B-1----:R-:W-:Y:S05]  /*82a0*/  @!P0 BRA `(.L_x_196) ;  /* 0xfffffffc00f08947 */ /* 0x002fea000383ffff */
[----:B------:R-:W-:Y:S05]  /*82b0*/  BRA `(.L_x_231) ;  /* 0xfffffff000707947 */ /* 0x000fea000383ffff */
.L_x_197:
[----:B0-----:R0:W1:Y:S02]  /*82c0*/  SYNCS.PHASECHK.TRANS64.TRYWAIT P0, [R6+URZ], R3 ;  /* 0x00000003060075a7 */ /* 0x001064000800017f */
[----:B-1----:R-:W-:Y:S05]  /*82d0*/  @!P0 NANOSLEEP.SYNCS 0x989680 ;  /* 0x009896800000895d */ /* 0x002fea0003900000 */
[----:B------:R-:W1:Y:S02]  /*82e0*/  @!P0 SYNCS.PHASECHK.TRANS64 P0, [R6+URZ], R3 ;  /* 0x00000003060085a7 */ /* 0x000e64000800007f */
[----:B-1----:R-:W-:Y:S05]  /*82f0*/  @!P0 BRA `(.L_x_197) ;  /* 0xfffffffc00f08947 */ /* 0x002fea000383ffff */
[----:B------:R-:W-:Y:S05]  /*8300*/  BRA `(.L_x_232) ;  /* 0xfffffff000807947 */ /* 0x000fea000383ffff */
.L_x_198:
[----:B0-----:R0:W1:Y:S02]  /*8310*/  SYNCS.PHASECHK.TRANS64.TRYWAIT P0, [R7+URZ], R4 ;  /* 0x00000004070075a7 */ /* 0x001064000800017f */
[----:B-1----:R-:W-:Y:S05]  /*8320*/  @!P0 NANOSLEEP.SYNCS 0x989680 ;  /* 0x009896800000895d */ /* 0x002fea0003900000 */
[----:B------:R-:W1:Y:S02]  /*8330*/  @!P0 SYNCS.PHASECHK.TRANS64 P0, [R7+URZ], R4 ;  /* 0x00000004070085a7 */ /* 0x000e64000800007f */
[----:B-1----:R-:W-:Y:S05]  /*8340*/  @!P0 BRA `(.L_x_198) ;  /* 0xfffffffc00f08947 */ /* 0x002fea000383ffff */
[----:B------:R-:W-:Y:S05]  /*8350*/  BRA `(.L_x_233) ;  /* 0xfffffff000907947 */ /* 0x000fea000383ffff */
.L_x_199:
[----:B0-----:R0:W1:Y:S02]  /*8360*/  SYNCS.PHASECHK.TRANS64.TRYWAIT P0, [R6+URZ], R3 ;  /* 0x00000003060075a7 */ /* 0x001064000800017f */
[----:B-1----:R-:W-:Y:S05]  /*8370*/  @!P0 NANOSLEEP.SYNCS 0x989680 ;  /* 0x009896800000895d */ /* 0x002fea0003900000 */
[----:B------:R-:W1:Y:S02]  /*8380*/  @!P0 SYNCS.PHASECHK.TRANS64 P0, [R6+URZ], R3 ;  /* 0x00000003060085a7 */ /* 0x000e64000800007f */
[----:B-1----:R-:W-:Y:S05]  /*8390*/  @!P0 BRA `(.L_x_199) ;  /* 0xfffffffc00f08947 */ /* 0x002fea000383ffff */
[----:B------:R-:W-:Y:S05]  /*83a0*/  BRA `(.L_x_234) ;  /* 0xfffffff000a07947 */ /* 0x000fea000383ffff */
.L_x_200:
[----:B0-----:R0:W1:Y:S02]  /*83b0*/  SYNCS.PHASECHK.TRANS64.TRYWAIT P0, [R7+URZ], R4 ;  /* 0x00000004070075a7 */ /* 0x001064000800017f */
[----:B-1----:R-:W-:Y:S05]  /*83c0*/  @!P0 NANOSLEEP.SYNCS 0x989680 ;  /* 0x009896800000895d */ /* 0x002fea0003900000 */
[----:B------:R-:W1:Y:S02]  /*83d0*/  @!P0 SYNCS.PHASECHK.TRANS64 P0, [R7+URZ], R4 ;  /* 0x00000004070085a7 */ /* 0x000e64000800007f */
[----:B-1----:R-:W-:Y:S05]  /*83e0*/  @!P0 BRA `(.L_x_200) ;  /* 0xfffffffc00f08947 */ /* 0x002fea000383ffff */
[----:B------:R-:W-:Y:S05]  /*83f0*/  BRA `(.L_x_235) ;  /* 0xfffffff000b07947 */ /* 0x000fea000383ffff */
.L_x_201:
[----:B0-----:R0:W1:Y:S02]  /*8400*/  SYNCS.PHASECHK.TRANS64.TRYWAIT P0, [R6+URZ], R3 ;  /* 0x00000003060075a7 */ /* 0x001064000800017f */
[----:B-1----:R-:W-:Y:S05]  /*8410*/  @!P0 NANOSLEEP.SYNCS 0x989680 ;  /* 0x009896800000895d */ /* 0x002fea0003900000 */
[----:B------:R-:W1:Y:S02]  /*8420*/  @!P0 SYNCS.PHASECHK.TRANS64 P0, [R6+URZ], R3 ;  /* 0x00000003060085a7 */ /* 0x000e64000800007f */
[----:B-1----:R-:W-:Y:S05]  /*8430*/  @!P0 BRA `(.L_x_201) ;  /* 0xfffffffc00f08947 */ /* 0x002fea000383ffff */
[----:B------:R-:W-:Y:S05]  /*8440*/  BRA `(.L_x_236) ;  /* 0xfffffff000c07947 */ /* 0x000fea000383ffff */
.L_x_202:
[----:B0-----:R0:W1:Y:S02]  /*8450*/  SYNCS.PHASECHK.TRANS64.TRYWAIT P0, [R7+URZ], R4 ;  /* 0x00000004070075a7 */ /* 0x001064000800017f */
[----:B-1----:R-:W-:Y:S05]  /*8460*/  @!P0 NANOSLEEP.SYNCS 0x989680 ;  /* 0x009896800000895d */ /* 0x002fea0003900000 */
[----:B------:R-:W1:Y:S02]  /*8470*/  @!P0 SYNCS.PHASECHK.TRANS64 P0, [R7+URZ], R4 ;  /* 0x00000004070085a7 */ /* 0x000e64000800007f */
[----:B-1----:R-:W-:Y:S05]  /*8480*/  @!P0 BRA `(.L_x_202) ;  /* 0xfffffffc00f08947 */ /* 0x002fea000383ffff */
[----:B------:R-:W-:Y:S05]  /*8490*/  BRA `(.L_x_237) ;  /* 0xfffffff000d07947 */ /* 0x000fea000383ffff */
.L_x_203:
[----:B0-----:R0:W1:Y:S02]  /*84a0*/  SYNCS.PHASECHK.TRANS64.TRYWAIT P0, [R6+URZ], R3 ;  /* 0x00000003060075a7 */ /* 0x001064000800017f */
[----:B-1----:R-:W-:Y:S05]  /*84b0*/  @!P0 NANOSLEEP.SYNCS 0x989680 ;  /* 0x009896800000895d */ /* 0x002fea0003900000 */
[----:B------:R-:W1:Y:S02]  /*84c0*/  @!P0 SYNCS.PHASECHK.TRANS64 P0, [R6+URZ], R3 ;  /* 0x00000003060085a7 */ /* 0x000e64000800007f */
[----:B-1----:R-:W-:Y:S05]  /*84d0*/  @!P0 BRA `(.L_x_203) ;  /* 0xfffffffc00f08947 */ /* 0x002fea000383ffff */
[----:B------:R-:W-:Y:S05]  /*84e0*/  BRA `(.L_x_238) ;  /* 0xfffffff000e07947 */ /* 0x000fea000383ffff */
.L_x_204:
[----:B0-----:R0:W1:Y:S02]  /*84f0*/  SYNCS.PHASECHK.TRANS64.TRYWAIT P0, [R7+URZ], R4 ;  /* 0x00000004070075a7 */ /* 0x001064000800017f */
[----:B-1----:R-:W-:Y:S05]  /*8500*/  @!P0 NANOSLEEP.SYNCS 0x989680 ;  /* 0x009896800000895d */ /* 0x002fea0003900000 */
[----:B------:R-:W1:Y:S02]  /*8510*/  @!P0 SYNCS.PHASECHK.TRANS64 P0, [R7+URZ], R4 ;  /* 0x00000004070085a7 */ /* 0x000e64000800007f */
[----:B-1----:R-:W-:Y:S05]  /*8520*/  @!P0 BRA `(.L_x_204) ;  /* 0xfffffffc00f08947 */ /* 0x002fea000383ffff */
[----:B------:R-:W-:Y:S05]  /*8530*/  BRA `(.L_x_239) ;  /* 0xfffffff000f07947 */ /* 0x000fea000383ffff */
.L_x_205:
[----:B0-----:R0:W1:Y:S02]  /*8540*/  SYNCS.PHASECHK.TRANS64.TRYWAIT P0, [R6+URZ], R3 ;  /* 0x00000003060075a7 */ /* 0x001064000800017f */
[----:B-1----:R-:W-:Y:S05]  /*8550*/  @!P0 NANOSLEEP.SYNCS 0x989680 ;  /* 0x009896800000895d */ /* 0x002fea0003900000 */
[----:B------:R-:W1:Y:S02]  /*8560*/  @!P0 SYNCS.PHASECHK.TRANS64 P0, [R6+URZ], R3 ;  /* 0x00000003060085a7 */ /* 0x000e64000800007f */
[----:B-1----:R-:W-:Y:S05]  /*8570*/  @!P0 BRA `(.L_x_205) ;  /* 0xfffffffc00f08947 */ /* 0x002fea000383ffff */
[----:B------:R-:W-:Y:S05]  /*8580*/  BRA `(.L_x_240) ;  /* 0xfffffff400007947 */ /* 0x000fea000383ffff */
.L_x_206:
[----:B0-----:R0:W1:Y:S02]  /*8590*/  SYNCS.PHASECHK.TRANS64.TRYWAIT P0, [R7+URZ], R4 ;  /* 0x00000004070075a7 */ /* 0x001064000800017f */
[----:B-1----:R-:W-:Y:S05]  /*85a0*/  @!P0 NANOSLEEP.SYNCS 0x989680 ;  /* 0x009896800000895d */ /* 0x002fea0003900000 */
[----:B------:R-:W1:Y:S02]  /*85b0*/  @!P0 SYNCS.PHASECHK.TRANS64 P0, [R7+URZ], R4 ;  /* 0x00000004070085a7 */ /* 0x000e64000800007f */
[----:B-1----:R-:W-:Y:S05]  /*85c0*/  @!P0 BRA `(.L_x_206) ;  /* 0xfffffffc00f08947 */ /* 0x002fea000383ffff */
[----:B------:R-:W-:Y:S05]  /*85d0*/  BRA `(.L_x_241) ;  /* 0xfffffff400107947 */ /* 0x000fea000383ffff */
.L_x_207:
[----:B0-----:R0:W1:Y:S02]  /*85e0*/  SYNCS.PHASECHK.TRANS64.TRYWAIT P0, [R6+URZ], R3 ;  /* 0x00000003060075a7 */ /* 0x001064000800017f */
[----:B-1----:R-:W-:Y:S05]  /*85f0*/  @!P0 NANOSLEEP.SYNCS 0x989680 ;  /* 0x009896800000895d */ /* 0x002fea0003900000 */
[----:B------:R-:W1:Y:S02]  /*8600*/  @!P0 SYNCS.PHASECHK.TRANS64 P0, [R6+URZ], R3 ;  /* 0x00000003060085a7 */ /* 0x000e64000800007f */
[----:B-1----:R-:W-:Y:S05]  /*8610*/  @!P0 BRA `(.L_x_207) ;  /* 0xfffffffc00f08947 */ /* 0x002fea000383ffff */
[----:B------:R-:W-:Y:S05]  /*8620*/  BRA `(.L_x_242) ;  /* 0xfffffff400207947 */ /* 0x000fea000383ffff */
.L_x_208:
[----:B0-----:R0:W1:Y:S02]  /*8630*/  SYNCS.PHASECHK.TRANS64.TRYWAIT P0, [R7+URZ], R4 ;  /* 0x00000004070075a7 */ /* 0x001064000800017f */
[----:B-1----:R-:W-:Y:S05]  /*8640*/  @!P0 NANOSLEEP.SYNCS 0x989680 ;  /* 0x009896800000895d */ /* 0x002fea0003900000 */
[----:B------:R-:W1:Y:S02]  /*8650*/  @!P0 SYNCS.PHASECHK.TRANS64 P0, [R7+URZ], R4 ;  /* 0x00000004070085a7 */ /* 0x000e64000800007f */
[----:B-1----:R-:W-:Y:S05]  /*8660*/  @!P0 BRA `(.L_x_208) ;  /* 0xfffffffc00f08947 */ /* 0x002fea000383ffff */
[----:B------:R-:W-:Y:S05]  /*8670*/  BRA `(.L_x_243) ;  /* 0xfffffff400307947 */ /* 0x000fea000383ffff */
.L_x_209:
[----:B0-----:R0:W1:Y:S02]  /*8680*/  SYNCS.PHASECHK.TRANS64.TRYWAIT P0, [R6+URZ], R3 ;  /* 0x00000003060075a7 */ /* 0x001064000800017f */
[----:B-1----:R-:W-:Y:S05]  /*8690*/  @!P0 NANOSLEEP.SYNCS 0x989680 ;  /* 0x009896800000895d */ /* 0x002fea0003900000 */
[----:B------:R-:W1:Y:S02]  /*86a0*/  @!P0 SYNCS.PHASECHK.TRANS64 P0, [R6+URZ], R3 ;  /* 0x00000003060085a7 */ /* 0x000e64000800007f */
[----:B-1----:R-:W-:Y:S05]  /*86b0*/  @!P0 BRA `(.L_x_209) ;  /* 0xfffffffc00f08947 */ /* 0x002fea000383ffff */
[----:B------:R-:W-:Y:S05]  /*86c0*/  BRA `(.L_x_244) ;  /* 0xfffffff400407947 */ /* 0x000fea000383ffff */
.L_x_210:
[----:B-1----:R1:W2:Y:S02]  /*86d0*/  SYNCS.PHASECHK.TRANS64.TRYWAIT P0, [R7+URZ], R4 ;  /* 0x00000004070075a7 */ /* 0x0022a4000800017f */
[----:B--2---:R-:W-:Y:S05]  /*86e0*/  @!P0 NANOSLEEP.SYNCS 0x989680 ;  /* 0x009896800000895d */ /* 0x004fea0003900000 */
[----:B------:R-:W2:Y:S02]  /*86f0*/  @!P0 SYNCS.PHASECHK.TRANS64 P0, [R7+URZ], R4 ;  /* 0x00000004070085a7 */ /* 0x000ea4000800007f */
[----:B--2---:R-:W-:Y:S05]  /*8700*/  @!P0 BRA `(.L_x_210) ;  /* 0xfffffffc00f08947 */ /* 0x004fea000383ffff */
[----:B------:R-:W-:Y:S05]  /*8710*/  BRA `(.L_x_245) ;  /* 0xfffffff400487947 */ /* 0x000fea000383ffff */
.L_x_246:
[----:B------:R-:W-:-:S00]  /*8720*/  BRA `(.L_x_246) ;  /* 0xfffffffc00fc7947 */ /* 0x000fc0000383ffff */
[----:B------:R-:W-:-:S00]  /*8730*/  NOP ;  /* 0x0000000000007918 */ /* 0x000fc00000000000 */
        /* <DEDUP_REMOVED lines=12> */
.L_x_247:


//--------------------- .nv.global.init           --------------------------
	.section	.nv.global.init,"aw",@progbits
.nv.global.init:
	.type		$str$22,@object
	.size		$str$22,($str$23 - $str$22)
$str$22:
        /*0000*/ 	.byte	0x6b, 0x5f, 0x74, 0x69, 0x6c, 0x65, 0x5f, 0x63, 0x6f, 0x75, 0x6e, 0x74, 0x20, 0x3e, 0x3d, 0x20
        /*0010*/ 	.byte	0x31, 0x00
	.type		$str$23,@object
	.size		$str$23,(__unnamed_1 - $str$23)
$str$23:
        /*0012*/ 	.byte	0x2f, 0x74, 0x6d, 0x70, 0x2f, 0x63, 0x75, 0x74, 0x6c, 0x61, 0x73, 0x73, 0x5f, 0x73, 0x77, 0x65
        /*0022*/ 	.byte	0x65, 0x70, 0x5f, 0x73, 0x72, 0x63, 0x2f, 0x69, 0x6e, 0x63, 0x6c, 0x75, 0x64, 0x65, 0x2f, 0x63
        /*0032*/ 	.byte	0x75, 0x74, 0x6c, 0x61, 0x73, 0x73, 0x2f, 0x67, 0x65, 0x6d, 0x6d, 0x2f, 0x63, 0x6f, 0x6c, 0x6c
        /*0042*/ 	.byte	0x65, 0x63, 0x74, 0x69, 0x76, 0x65, 0x2f, 0x73, 0x6d, 0x39, 0x30, 0x5f, 0x6d, 0x6d, 0x61, 0x5f
        /*0052*/ 	.byte	0x74, 0x6d, 0x61, 0x5f, 0x67, 0x6d, 0x6d, 0x61, 0x5f, 0x73, 0x73, 0x5f, 0x77, 0x61, 0x72, 0x70
        /*0062*/ 	.byte	0x73, 0x70, 0x65, 0x63, 0x69, 0x61, 0x6c, 0x69, 0x7a, 0x65, 0x64, 0x2e, 0x68, 0x70, 0x70, 0x00
	.type		__unnamed_1,@object
	.size		__unnamed_1,(.L_0 - __unnamed_1)
__unnamed_1:
        /*0072*/ 	.byte	0x76, 0x6f, 0x69, 0x64, 0x20, 0x63, 0x75, 0x74, 0x6c, 0x61, 0x73, 0x73, 0x3a, 0x3a, 0x67, 0x65
        /* <DEDUP_REMOVED lines=171> */
        /*0b32*/ 	.byte	0x74, 0x65, 0x3a, 0x3a, 0x69, 0x64, 0x65, 0x6e, 0x74, 0x69, 0x74, 0x79, 0x5d, 0x00
.L_0:


//--------------------- .nv.shared._ZN7cutlass13device_kernelINS_4gemm6kernel13GemmUniversalIN4cute5tupleIJiiiiEEENS1_10collective13CollectiveMmaINS1_34MainloopSm90TmaGmmaWarpSpecializedILi28ENS5_IJNS4_1CILi1EEESB_SB_EEENS1_35KernelTmaWarpSpecializedCooperativeEEENS5_IJNSA_ILi192EEENSA_ILi64EEENSA_ILi32EEEEEEaNS5_IJlSB_lEEEaSJ_NS4_8TiledMMAINS4_8MMA_AtomIJNS4_4SM904GMMA26MMA_64x64x32_S32S8S8_SS_TNEEEENS4_6LayoutINS5_IJNSA_ILi2EEESB_SB_EEENS5_IJSB_NSA_ILi0EEEST_EEEEENS5_IJNS4_10UnderscoreESW_SW_EEEEENS4_13SM90_TMA_LOADENS4_14ComposedLayoutINS4_7SwizzleILi1ELi4ELi3EEENS4_18smem_ptr_flag_bitsILi8EEENSQ_INS5_IJNSA_ILi8EEESH_EEENS5_IJSH_SB_EEEEEEEvNS4_8identityESZ_S19_vS1A_EENS_8epilogue10collective6detail29Sm90TmaWarpSpecializedAdapterINS1D_15DefaultEpilogueIaSJ_SJ_NS1C_6thread17LinearCombinationIaLi1EiiLNS1H_9ScaleType4KindE0ELNS_15FloatRoundStyleE2EaEENS1_15EpilogueDefaultEEEEEvvEEEEvNT_6ParamsE --------------------------
	.section	.nv.shared._ZN7cutlass13device_kernelINS_4gemm6kernel13GemmUniversalIN4cute5tupleIJiiiiEEENS1_10collective13CollectiveMmaINS1_34MainloopSm90TmaGmmaWarpSpecializedILi28ENS5_IJNS4_1CILi1EEESB_SB_EEENS1_35KernelTmaWarpSpecializedCooperativeEEENS5_IJNSA_ILi192EEENSA_ILi64EEENSA_ILi32EEEEEEaNS5_IJlSB_lEEEaSJ_NS4_8TiledMMAINS4_8MMA_AtomIJNS4_4SM904GMMA26MMA_64x64x32_S32S8S8_SS_TNEEEENS4_6LayoutINS5_IJNSA_ILi2EEESB_SB_EEENS5_IJSB_NSA_ILi0EEEST_EEEEENS5_IJNS4_10UnderscoreESW_SW_EEEEENS4_13SM90_TMA_LOADENS4_14ComposedLayoutINS4_7SwizzleILi1ELi4ELi3EEENS4_18smem_ptr_flag_bitsILi8EEENSQ_INS5_IJNSA_ILi8EEESH_EEENS5_IJSH_SB_EEEEEEEvNS4_8identityESZ_S19_vS1A_EENS_8epilogue10collective6detail29Sm90TmaWarpSpecializedAdapterINS1D_15DefaultEpilogueIaSJ_SJ_NS1C_6thread17LinearCombinationIaLi1EiiLNS1H_9ScaleType4KindE0ELNS_15FloatRoundStyleE2EaEENS1_15EpilogueDefaultEEEEEvvEEEEvNT_6ParamsE,"aw",@nobits
	.sectionflags	@""
	.align	16
	.zero		1024


//--------------------- .nv.shared.reserved.0     --------------------------
	.section	.nv.shared.reserved.0,"aw",@nobits
	.weak		__nv_reservedSMEM_offset_0_alias
	.size		__nv_reservedSMEM_offset_0_alias, 0, 0
	.other		__nv_reservedSMEM_offset_0_alias,@"STO_CUDA_RESERVED_SHARED STV_DEFAULT"
__nv_reservedSMEM_offset_0_alias:
	.zero		0


//--------------------- .nv.global                --------------------------
	.section	.nv.global,"aw",@nobits
.nv.global:
	.type		_ZN39_INTERNAL_0a867449_4_k_cu_9028dc0b_49114cute1_E,@object
	.size		_ZN39_INTERNAL_0a867449_4_k_cu_9028dc0b_49114cute1_E,(_ZN39_INTERNAL_0a867449_4_k_cu_9028dc0b_49114cuda3std3__45__cpo6cbeginE - _ZN39_INTERNAL_0a867449_4_k_cu_9028dc0b_49114cute1_E)
_ZN39_INTERNAL_0a867449_4_k_cu_9028dc0b_49114cute1_E:
	.zero		1
	.type		_ZN39_INTERNAL_0a867449_4_k_cu_9028dc0b_49114cuda3std3__45__cpo6cbeginE,@object
	.size		_ZN39_INTERNAL_0a867449_4_k_cu_9028dc0b_49114cuda3std3__45__cpo6cbeginE,(_ZN39_INTERNAL_0a867449_4_k_cu_9028dc0b_49114cuda3std3__48in_placeE - _ZN39_INTERNAL_0a867449_4_k_cu_9028dc0b_49114cuda3std3__45__cpo6cbeginE)
_ZN39_INTERNAL_0a867449_4_k_cu_9028dc0b_49114cuda3std3__45__cpo6cbeginE:
	.zero		1
	.type		_ZN39_INTERNAL_0a867449_4_k_cu_9028dc0b_49114cuda3std3__48in_placeE,@object
	.size		_ZN39_INTERNAL_0a867449_4_k_cu_9028dc0b_49114cuda3std3__48in_placeE,(_ZN39_INTERNAL_0a867449_4_k_cu_9028dc0b_49114cuda3std6ranges3__45__cpo9iter_moveE - _ZN39_INTERNAL_0a867449_4_k_cu_9028dc0b_49114cuda3std3__48in_placeE)
_ZN39_INTERNAL_0a867449_4_k_cu_9028dc0b_49114cuda3std3__48in_placeE:
	.zero		1
	.type		_ZN39_INTERNAL_0a867449_4_k_cu_9028dc0b_49114cuda3std6ranges3__45__cpo9iter_moveE,@object
	.size		_ZN39_INTERNAL_0a867449_4_k_cu_9028dc0b_49114cuda3std6ranges3__45__cpo9iter_moveE,(_ZN39_INTERNAL_0a867449_4_k_cu_9028dc0b_49114cuda3std3__45__cpo5beginE - _ZN39_INTERNAL_0a867449_4_k_cu_9028dc0b_49114cuda3std6ranges3__45__cpo9iter_moveE)
_ZN39_INTERNAL_0a867449_4_k_cu_9028dc0b_49114cuda3std6ranges3__45__cpo9iter_moveE:
	.zero		1
	.type		_ZN39_INTERNAL_0a867449_4_k_cu_9028dc0b_49114cuda3std3__45__cpo5beginE,@object
	.size		_ZN39_INTERNAL_0a867449_4_k_cu_9028dc0b_49114cuda3std3__45__cpo5beginE,(_ZN39_INTERNAL_0a867449_4_k_cu_9028dc0b_49114cuda3std3__441_GLOBAL__N__0a867449_4_k_cu_9028dc0b_49116ignoreE - _ZN39_INTERNAL_0a867449_4_k_cu_9028dc0b_49114cuda3std3__45__cpo5beginE)
_ZN39_INTERNAL_0a867449_4_k_cu_9028dc0b_49114cuda3std3__45__cpo5beginE:
	.zero		1
	.type		_ZN39_INTERNAL_0a867449_4_k_cu_9028dc0b_49114cuda3std3__441_GLOBAL__N__0a867449_4_k_cu_9028dc0b_49116ignoreE,@object
	.size		_ZN39_INTERNAL_0a867449_4_k_cu_9028dc0b_49114cuda3std3__441_GLOBAL__N__0a867449_4_k_cu_9028dc0b_49116ignoreE,(_ZN39_INTERNAL_0a867449_4_k_cu_9028dc0b_49114cute7productE - _ZN39_INTERNAL_0a867449_4_k_cu_9028dc0b_49114cuda3std3__441_GLOBAL__N__0a867449_4_k_cu_9028dc0b_49116ignoreE)
_ZN39_INTERNAL_0a867449_4_k_cu_9028dc0b_49114cuda3std3__441_GLOBAL__N__0a867449_4_k_cu_9028dc0b_49116ignoreE:
	.zero		1
	.type		_ZN39_INTERNAL_0a867449_4_k_cu_9028dc0b_49114cute7productE,@object
	.size		_ZN39_INTERNAL_0a867449_4_k_cu_9028dc0b_49114cute7productE,(_ZN39_INTERNAL_0a867449_4_k_cu_9028dc0b_49114cuda3std3__45__cpo3endE - _ZN39_INTERNAL_0a867449_4_k_cu_9028dc0b_49114cute7productE)
_ZN39_INTERNAL_0a867449_4_k_cu_9028dc0b_49114cute7productE:
	.zero		1
	.type		_ZN39_INTERNAL_0a867449_4_k_cu_9028dc0b_49114cuda3std3__45__cpo3endE,@object
	.size		_ZN39_INTERNAL_0a867449_4_k_cu_9028dc0b_49114cuda3std3__45__cpo3endE,(_ZN39_INTERNAL_0a867449_4_k_cu_9028dc0b_49114cuda3std3__419piecewise_constructE - _ZN39_INTERNAL_0a867449_4_k_cu_9028dc0b_49114cuda3std3__45__cpo3endE)
_ZN39_INTERNAL_0a867449_4_k_cu_9028dc0b_49114cuda3std3__45__cpo3endE:
	.zero		1
	.type		_ZN39_INTERNAL_0a867449_4_k_cu_9028dc0b_49114cuda3std3__419piecewise_constructE,@object
	.size		_ZN39_INTERNAL_0a867449_4_k_cu_9028dc0b_49114cuda3std3__419piecewise_constructE,(_ZN39_INTERNAL_0a867449_4_k_cu_9028dc0b_49114cuda3std3__45__cpo4cendE - _ZN39_INTERNAL_0a867449_4_k_cu_9028dc0b_49114cuda3std3__419piecewise_constructE)
_ZN39_INTERNAL_0a867449_4_k_cu_9028dc0b_49114cuda3std3__419piecewise_constructE:
	.zero		1
	.type		_ZN39_INTERNAL_0a867449_4_k_cu_9028dc0b_49114cuda3std3__45__cpo4cendE,@object
	.size		_ZN39_INTERNAL_0a867449_4_k_cu_9028dc0b_49114cuda3std3__45__cpo4cendE,(_ZN39_INTERNAL_0a867449_4_k_cu_9028dc0b_49114cuda3std6ranges3__45__cpo4swapE - _ZN39_INTERNAL_0a867449_4_k_cu_9028dc0b_49114cuda3std3__45__cpo4cendE)
_ZN39_INTERNAL_0a867449_4_k_cu_9028dc0b_49114cuda3std3__45__cpo4cendE:
	.zero		1
	.type		_ZN39_INTERNAL_0a867449_4_k_cu_9028dc0b_49114cuda3std6ranges3__45__cpo4swapE,@object
	.size		_ZN39_INTERNAL_0a867449_4_k_cu_9028dc0b_49114cuda3std6ranges3__45__cpo4swapE,(.L_8 - _ZN39_INTERNAL_0a867449_4_k_cu_9028dc0b_49114cuda3std6ranges3__45__cpo4swapE)
_ZN39_INTERNAL_0a867449_4_k_cu_9028dc0b_49114cuda3std6ranges3__45__cpo4swapE:
	.zero		1
.L_8:


//--------------------- .nv.constant0._ZN7cutlass13device_kernelINS_4gemm6kernel13GemmUniversalIN4cute5tupleIJiiiiEEENS1_10collective13CollectiveMmaINS1_34MainloopSm90TmaGmmaWarpSpecializedILi28ENS5_IJNS4_1CILi1EEESB_SB_EEENS1_35KernelTmaWarpSpecializedCooperativeEEENS5_IJNSA_ILi192EEENSA_ILi64EEENSA_ILi32EEEEEEaNS5_IJlSB_lEEEaSJ_NS4_8TiledMMAINS4_8MMA_AtomIJNS4_4SM904GMMA26MMA_64x64x32_S32S8S8_SS_TNEEEENS4_6LayoutINS5_IJNSA_ILi2EEESB_SB_EEENS5_IJSB_NSA_ILi0EEEST_EEEEENS5_IJNS4_10UnderscoreESW_SW_EEEEENS4_13SM90_TMA_LOADENS4_14ComposedLayoutINS4_7SwizzleILi1ELi4ELi3EEENS4_18smem_ptr_flag_bitsILi8EEENSQ_INS5_IJNSA_ILi8EEESH_EEENS5_IJSH_SB_EEEEEEEvNS4_8identityESZ_S19_vS1A_EENS_8epilogue10collective6detail29Sm90TmaWarpSpecializedAdapterINS1D_15DefaultEpilogueIaSJ_SJ_NS1C_6thread17LinearCombinationIaLi1EiiLNS1H_9ScaleType4KindE0ELNS_15FloatRoundStyleE2EaEENS1_15EpilogueDefaultEEEEEvvEEEEvNT_6ParamsE --------------------------
	.section	.nv.constant0._ZN7cutlass13device_kernelINS_4gemm6kernel13GemmUniversalIN4cute5tupleIJiiiiEEENS1_10collective13CollectiveMmaINS1_34MainloopSm90TmaGmmaWarpSpecializedILi28ENS5_IJNS4_1CILi1EEESB_SB_EEENS1_35KernelTmaWarpSpecializedCooperativeEEENS5_IJNSA_ILi192EEENSA_ILi64EEENSA_ILi32EEEEEEaNS5_IJlSB_lEEEaSJ_NS4_8TiledMMAINS4_8MMA_AtomIJNS4_4SM904GMMA26MMA_64x64x32_S32S8S8_SS_TNEEEENS4_6LayoutINS5_IJNSA_ILi2EEESB_SB_EEENS5_IJSB_NSA_ILi0EEEST_EEEEENS5_IJNS4_10UnderscoreESW_SW_EEEEENS4_13SM90_TMA_LOADENS4_14ComposedLayoutINS4_7SwizzleILi1ELi4ELi3EEENS4_18smem_ptr_flag_bitsILi8EEENSQ_INS5_IJNSA_ILi8EEESH_EEENS5_IJSH_SB_EEEEEEEvNS4_8identityESZ_S19_vS1A_EENS_8epilogue10collective6detail29Sm90TmaWarpSpecializedAdapterINS1D_15DefaultEpilogueIaSJ_SJ_NS1C_6thread17LinearCombinationIaLi1EiiLNS1H_9ScaleType4KindE0ELNS_15FloatRoundStyleE2EaEENS1_15EpilogueDefaultEEEEEvvEEEEvNT_6ParamsE,"a",@progbits
	.sectionflags	@""
	.align	4
.nv.constant0._ZN7cutlass13device_kernelINS_4gemm6kernel13GemmUniversalIN4cute5tupleIJiiiiEEENS1_10collective13CollectiveMmaINS1_34MainloopSm90TmaGmmaWarpSpecializedILi28ENS5_IJNS4_1CILi1EEESB_SB_EEENS1_35KernelTmaWarpSpecializedCooperativeEEENS5_IJNSA_ILi192EEENSA_ILi64EEENSA_ILi32EEEEEEaNS5_IJlSB_lEEEaSJ_NS4_8TiledMMAINS4_8MMA_AtomIJNS4_4SM904GMMA26MMA_64x64x32_S32S8S8_SS_TNEEEENS4_6LayoutINS5_IJNSA_ILi2EEESB_SB_EEENS5_IJSB_NSA_ILi0EEEST_EEEEENS5_IJNS4_10UnderscoreESW_SW_EEEEENS4_13SM90_TMA_LOADENS4_14ComposedLayoutINS4_7SwizzleILi1ELi4ELi3EEENS4_18smem_ptr_flag_bitsILi8EEENSQ_INS5_IJNSA_ILi8EEESH_EEENS5_IJSH_SB_EEEEEEEvNS4_8identityESZ_S19_vS1A_EENS_8epilogue10collective6detail29Sm90TmaWarpSpecializedAdapterINS1D_15DefaultEpilogueIaSJ_SJ_NS1C_6thread17LinearCombinationIaLi1EiiLNS1H_9ScaleType4KindE0ELNS_15FloatRoundStyleE2EaEENS1_15EpilogueDefaultEEEEEvvEEEEvNT_6ParamsE:
	.zero		1664


//--------------------- SYMBOLS --------------------------

	.type		.nv.reservedSmem.offset0,@object
	.size		.nv.reservedSmem.offset0,0x4
	.type		__assertfail,@function
